	.headerflags	@"EF_CUDA_TEXMODE_UNIFIED EF_CUDA_64BIT_ADDRESS EF_CUDA_SM89 EF_CUDA_VIRTUAL_SM(EF_CUDA_SM89)"
	.elftype	@"ET_EXEC"


//--------------------- .nv.info                  --------------------------
	.section	.nv.info,"",@"SHT_CUDA_INFO"
	.align	4


	//----- nvinfo : EIATTR_REGCOUNT
	.align		4
        /*0000*/ 	.byte	0x04, 0x2f
        /*0002*/ 	.short	(.L_1 - .L_0)
	.align		4
.L_0:
        /*0004*/ 	.word	index@(triton__0d1d2d3d4d5d6d7d891011de12)
        /*0008*/ 	.word	0x00000080


	//----- nvinfo : EIATTR_MAX_STACK_SIZE
	.align		4
.L_1:
        /*000c*/ 	.byte	0x04, 0x23
        /*000e*/ 	.short	(.L_3 - .L_2)
	.align		4
.L_2:
        /*0010*/ 	.word	index@(triton__0d1d2d3d4d5d6d7d891011de12)
        /*0014*/ 	.word	0x00000000


	//----- nvinfo : EIATTR_MIN_STACK_SIZE
	.align		4
.L_3:
        /*0018*/ 	.byte	0x04, 0x12
        /*001a*/ 	.short	(.L_5 - .L_4)
	.align		4
.L_4:
        /*001c*/ 	.word	index@(triton__0d1d2d3d4d5d6d7d891011de12)
        /*0020*/ 	.word	0x00000000


	//----- nvinfo : EIATTR_FRAME_SIZE
	.align		4
.L_5:
        /*0024*/ 	.byte	0x04, 0x11
        /*0026*/ 	.short	(.L_7 - .L_6)
	.align		4
.L_6:
        /*0028*/ 	.word	index@(triton__0d1d2d3d4d5d6d7d891011de12)
        /*002c*/ 	.word	0x00000000
.L_7:


//--------------------- .nv.info.triton__0d1d2d3d4d5d6d7d891011de12 --------------------------
	.section	.nv.info.triton__0d1d2d3d4d5d6d7d891011de12,"",@"SHT_CUDA_INFO"
	.align	4


	//----- nvinfo : EIATTR_CUDA_API_VERSION
	.align		4
        /*0000*/ 	.byte	0x04, 0x37
        /*0002*/ 	.short	(.L_9 - .L_8)
.L_8:
        /*0004*/ 	.word	0x0000007b


	//----- nvinfo : EIATTR_PARAM_CBANK
	.align		4
.L_9:
        /*0008*/ 	.byte	0x04, 0x0a
        /*000a*/ 	.short	(.L_11 - .L_10)
	.align		4
.L_10:
        /*000c*/ 	.word	index@(.nv.constant0.triton__0d1d2d3d4d5d6d7d891011de12)
        /*0010*/ 	.short	0x0160
        /*0012*/ 	.short	0x0054


	//----- nvinfo : EIATTR_CBANK_PARAM_SIZE
	.align		4
.L_11:
        /*0014*/ 	.byte	0x03, 0x19
        /*0016*/ 	.short	0x0054


	//----- nvinfo : EIATTR_KPARAM_INFO
	.align		4
        /*0018*/ 	.byte	0x04, 0x17
        /*001a*/ 	.short	(.L_13 - .L_12)
.L_12:
        /*001c*/ 	.word	0x00000000
        /*0020*/ 	.short	0x000c
        /*0022*/ 	.short	0x0050
        /*0024*/ 	.byte	0x00, 0xf0, 0x11, 0x00


	//----- nvinfo : EIATTR_KPARAM_INFO
	.align		4
.L_13:
        /*0028*/ 	.byte	0x04, 0x17
        /*002a*/ 	.short	(.L_15 - .L_14)
.L_14:
        /*002c*/ 	.word	0x00000000
        /*0030*/ 	.short	0x000b
        /*0032*/ 	.short	0x004c
        /*0034*/ 	.byte	0x00, 0xf0, 0x11, 0x00


	//----- nvinfo : EIATTR_KPARAM_INFO
	.align		4
.L_15:
        /*0038*/ 	.byte	0x04, 0x17
        /*003a*/ 	.short	(.L_17 - .L_16)
.L_16:
        /*003c*/ 	.word	0x00000000
        /*0040*/ 	.short	0x000a
        /*0042*/ 	.short	0x0048
        /*0044*/ 	.byte	0x00, 0xf0, 0x11, 0x00


	//----- nvinfo : EIATTR_KPARAM_INFO
	.align		4
.L_17:
        /*0048*/ 	.byte	0x04, 0x17
        /*004a*/ 	.short	(.L_19 - .L_18)
.L_18:
        /*004c*/ 	.word	0x00000000
        /*0050*/ 	.short	0x0009
        /*0052*/ 	.short	0x0044
        /*0054*/ 	.byte	0x00, 0xf0, 0x11, 0x00


	//----- nvinfo : EIATTR_KPARAM_INFO
	.align		4
.L_19:
        /*0058*/ 	.byte	0x04, 0x17
        /*005a*/ 	.short	(.L_21 - .L_20)
.L_20:
        /*005c*/ 	.word	0x00000000
        /*0060*/ 	.short	0x0008
        /*0062*/ 	.short	0x0040
        /*0064*/ 	.byte	0x00, 0xf0, 0x11, 0x00


	//----- nvinfo : EIATTR_KPARAM_INFO
	.align		4
.L_21:
        /*0068*/ 	.byte	0x04, 0x17
        /*006a*/ 	.short	(.L_23 - .L_22)
.L_22:
        /*006c*/ 	.word	0x00000000
        /*0070*/ 	.short	0x0007
        /*0072*/ 	.short	0x0038
        /*0074*/ 	.byte	0x00, 0xf0, 0x21, 0x00


	//----- nvinfo : EIATTR_KPARAM_INFO
	.align		4
.L_23:
        /*0078*/ 	.byte	0x04, 0x17
        /*007a*/ 	.short	(.L_25 - .L_24)
.L_24:
        /*007c*/ 	.word	0x00000000
        /*0080*/ 	.short	0x0006
        /*0082*/ 	.short	0x0030
        /*0084*/ 	.byte	0x00, 0xf0, 0x21, 0x00


	//----- nvinfo : EIATTR_KPARAM_INFO
	.align		4
.L_25:
        /*0088*/ 	.byte	0x04, 0x17
        /*008a*/ 	.short	(.L_27 - .L_26)
.L_26:
        /*008c*/ 	.word	0x00000000
        /*0090*/ 	.short	0x0005
        /*0092*/ 	.short	0x0028
        /*0094*/ 	.byte	0x00, 0xf0, 0x21, 0x00


	//----- nvinfo : EIATTR_KPARAM_INFO
	.align		4
.L_27:
        /*0098*/ 	.byte	0x04, 0x17
        /*009a*/ 	.short	(.L_29 - .L_28)
.L_28:
        /*009c*/ 	.word	0x00000000
        /*00a0*/ 	.short	0x0004
        /*00a2*/ 	.short	0x0020
        /*00a4*/ 	.byte	0x00, 0xf0, 0x21, 0x00


	//----- nvinfo : EIATTR_KPARAM_INFO
	.align		4
.L_29:
        /*00a8*/ 	.byte	0x04, 0x17
        /*00aa*/ 	.short	(.L_31 - .L_30)
.L_30:
        /*00ac*/ 	.word	0x00000000
        /*00b0*/ 	.short	0x0003
        /*00b2*/ 	.short	0x0018
        /*00b4*/ 	.byte	0x00, 0xf0, 0x21, 0x00


	//----- nvinfo : EIATTR_KPARAM_INFO
	.align		4
.L_31:
        /*00b8*/ 	.byte	0x04, 0x17
        /*00ba*/ 	.short	(.L_33 - .L_32)
.L_32:
        /*00bc*/ 	.word	0x00000000
        /*00c0*/ 	.short	0x0002
        /*00c2*/ 	.short	0x0010
        /*00c4*/ 	.byte	0x00, 0xf0, 0x21, 0x00


	//----- nvinfo : EIATTR_KPARAM_INFO
	.align		4
.L_33:
        /*00c8*/ 	.byte	0x04, 0x17
        /*00ca*/ 	.short	(.L_35 - .L_34)
.L_34:
        /*00cc*/ 	.word	0x00000000
        /*00d0*/ 	.short	0x0001
        /*00d2*/ 	.short	0x0008
        /*00d4*/ 	.byte	0x00, 0xf0, 0x21, 0x00


	//----- nvinfo : EIATTR_KPARAM_INFO
	.align		4
.L_35:
        /*00d8*/ 	.byte	0x04, 0x17
        /*00da*/ 	.short	(.L_37 - .L_36)
.L_36:
        /*00dc*/ 	.word	0x00000000
        /*00e0*/ 	.short	0x0000
        /*00e2*/ 	.short	0x0000
        /*00e4*/ 	.byte	0x00, 0xf0, 0x21, 0x00


	//----- nvinfo : EIATTR_MAXREG_COUNT
	.align		4
.L_37:
        /*00e8*/ 	.byte	0x03, 0x1b
        /*00ea*/ 	.short	0x00ff


	//----- nvinfo : EIATTR_COOP_GROUP_MASK_REGIDS
	.align		4
        /*00ec*/ 	.byte	0x04, 0x29
        /*00ee*/ 	.short	(.L_39 - .L_38)


	//   ....[0]....
.L_38:
        /*00f0*/ 	.word	0xffffffff


	//   ....[1]....
        /*00f4*/ 	.word	0xffffffff


	//   ....[2]....
        /*00f8*/ 	.word	0xffffffff


	//   ....[3]....
        /*00fc*/ 	.word	0xffffffff


	//   ....[4]....
        /*0100*/ 	.word	0xffffffff


	//   ....[5]....
        /*0104*/ 	.word	0xffffffff


	//   ....[6]....
        /*0108*/ 	.word	0xffffffff


	//   ....[7]....
        /*010c*/ 	.word	0xffffffff


	//   ....[8]....
        /*0110*/ 	.word	0xffffffff


	//   ....[9]....
        /*0114*/ 	.word	0xffffffff


	//   ....[10]....
        /*0118*/ 	.word	0xffffffff


	//   ....[11]....
        /*011c*/ 	.word	0xffffffff


	//   ....[12]....
        /*0120*/ 	.word	0xffffffff


	//   ....[13]....
        /*0124*/ 	.word	0xffffffff


	//   ....[14]....
        /*0128*/ 	.word	0xffffffff


	//   ....[15]....
        /*012c*/ 	.word	0xffffffff


	//   ....[16]....
        /*0130*/ 	.word	0xffffffff


	//   ....[17]....
        /*0134*/ 	.word	0xffffffff


	//   ....[18]....
        /*0138*/ 	.word	0xffffffff


	//   ....[19]....
        /*013c*/ 	.word	0xffffffff


	//   ....[20]....
        /*0140*/ 	.word	0xffffffff


	//   ....[21]....
        /*0144*/ 	.word	0xffffffff


	//   ....[22]....
        /*0148*/ 	.word	0xffffffff


	//   ....[23]....
        /*014c*/ 	.word	0xffffffff


	//----- nvinfo : EIATTR_COOP_GROUP_INSTR_OFFSETS
	.align		4
.L_39:
        /*0150*/ 	.byte	0x04, 0x28
        /*0152*/ 	.short	(.L_41 - .L_40)


	//   ....[0]....
.L_40:
        /*0154*/ 	.word	0x00003e00


	//   ....[1]....
        /*0158*/ 	.word	0x00003fe0


	//   ....[2]....
        /*015c*/ 	.word	0x00004110


	//   ....[3]....
        /*0160*/ 	.word	0x00004190


	//   ....[4]....
        /*0164*/ 	.word	0x000041b0


	//   ....[5]....
        /*0168*/ 	.word	0x00004270


	//   ....[6]....
        /*016c*/ 	.word	0x000042d0


	//   ....[7]....
        /*0170*/ 	.word	0x00004310


	//   ....[8]....
        /*0174*/ 	.word	0x000043a0


	//   ....[9]....
        /*0178*/ 	.word	0x00004410


	//   ....[10]....
        /*017c*/ 	.word	0x00004470


	//   ....[11]....
        /*0180*/ 	.word	0x000044f0


	//   ....[12]....
        /*0184*/ 	.word	0x00004560


	//   ....[13]....
        /*0188*/ 	.word	0x00004620


	//   ....[14]....
        /*018c*/ 	.word	0x000046a0


	//   ....[15]....
        /*0190*/ 	.word	0x000047d0


	//   ....[16]....
        /*0194*/ 	.word	0x000047e0


	//   ....[17]....
        /*0198*/ 	.word	0x00004820


	//   ....[18]....
        /*019c*/ 	.word	0x00004860


	//   ....[19]....
        /*01a0*/ 	.word	0x000048f0


	//   ....[20]....
        /*01a4*/ 	.word	0x000049b0


	//   ....[21]....
        /*01a8*/ 	.word	0x000049f0


	//   ....[22]....
        /*01ac*/ 	.word	0x00004ac0


	//   ....[23]....
        /*01b0*/ 	.word	0x00004b10


	//----- nvinfo : EIATTR_EXIT_INSTR_OFFSETS
	.align		4
.L_41:
        /*01b4*/ 	.byte	0x04, 0x1c
        /*01b6*/ 	.short	(.L_43 - .L_42)


	//   ....[0]....
.L_42:
        /*01b8*/ 	.word	0x00004c70


	//   ....[1]....
        /*01bc*/ 	.word	0x00004cb0


	//----- nvinfo : EIATTR_MAX_THREADS
	.align		4
.L_43:
        /*01c0*/ 	.byte	0x04, 0x05
        /*01c2*/ 	.short	(.L_45 - .L_44)
.L_44:
        /*01c4*/ 	.word	0x00000100
        /*01c8*/ 	.word	0x00000001
        /*01cc*/ 	.word	0x00000001
.L_45:


//--------------------- .nv.rel.action            --------------------------
	.section	.nv.rel.action,"",@"SHT_CUDA_RELOCINFO"
	.align	8
	.sectionentsize	8
        /*0000*/ 	.byte	0x73, 0x00, 0x00, 0x00, 0x00, 0x00, 0x00, 0x00, 0x00, 0x00, 0x00, 0x11, 0x25, 0x00, 0x05, 0x36


//--------------------- .nv.constant0.triton__0d1d2d3d4d5d6d7d891011de12 --------------------------
	.section	.nv.constant0.triton__0d1d2d3d4d5d6d7d891011de12,"a",@progbits
	.align	4
.nv.constant0.triton__0d1d2d3d4d5d6d7d891011de12:
	.zero		436


//--------------------- .text.triton__0d1d2d3d4d5d6d7d891011de12 --------------------------
	.section	.text.triton__0d1d2d3d4d5d6d7d891011de12,"ax",@progbits
	.sectionflags	@"SHF_BARRIERS=1"
	.sectioninfo	@"SHI_REGISTERS=128"
	.align	128
        .global         triton__0d1d2d3d4d5d6d7d891011de12
        .type           triton__0d1d2d3d4d5d6d7d891011de12,@function
        .size           triton__0d1d2d3d4d5d6d7d891011de12,(.L_x_5 - triton__0d1d2d3d4d5d6d7d891011de12)
        .other          triton__0d1d2d3d4d5d6d7d891011de12,@"STO_CUDA_ENTRY STV_DEFAULT"
triton__0d1d2d3d4d5d6d7d891011de12:
.text.triton__0d1d2d3d4d5d6d7d891011de12:
[----:B------:R-:W-:-:S02]  /*0000*/  IMAD.MOV.U32 R1, RZ, RZ, c[0x0][0x28] ;  /* 0x00000a00ff017624 */ /* 0x000fc400078e00ff */
[----:B------:R-:W0:Y:S01]  /*0010*/  S2R R2, SR_TID.X ;  /* 0x0000000000027919 */ /* 0x000e220000002100 */
[----:B------:R-:W-:Y:S01]  /*0020*/  ISETP.LT.AND P0, PT, RZ, c[0x0][0x1b0], PT ;  /* 0x00006c00ff007a0c */ /* 0x000fe20003f01270 */
[----:B------:R-:W-:Y:S02]  /*0030*/  ULDC.64 UR4, c[0x0][0x118] ;  /* 0x0000460000047ab9 */ /* 0x000fe40000000a00 */
[----:B------:R-:W1:Y:S01]  /*0040*/  S2R R0, SR_CTAID.X ;  /* 0x0000000000007919 */ /* 0x000e620000002500 */
[----:B0-----:R-:W-:Y:S02]  /*0050*/  LOP3.LUT R3, R2, 0xff, RZ, 0xc0, !PT ;  /* 0x000000ff02037812 */ /* 0x001fe400078ec0ff */
[----:B-1----:R-:W-:-:S03]  /*0060*/  ISETP.GE.AND P1, PT, R0, 0x2c0, PT ;  /* 0x000002c00000780c */ /* 0x002fc60003f26270 */
[----:B------:R-:W-:Y:S01]  /*0070*/  IMAD.SHL.U32 R4, R3, 0x2, RZ ;  /* 0x0000000203047824 */ /* 0x000fe200078e00ff */
[----:B------:R-:W-:-:S03]  /*0080*/  P2R R5, PR, RZ, 0x2 ;  /* 0x00000002ff057803 */ /* 0x000fc60000000000 */
[----:B------:R-:W-:Y:S05]  /*0090*/  @P0 BRA `(.L_x_0) ;  /* 0x000000e000000947 */ /* 0x000fea0003800000 */
[----:B------:R-:W-:Y:S01]  /*00a0*/  IMAD.MOV.U32 R5, RZ, RZ, RZ ;  /* 0x000000ffff057224 */ /* 0x000fe200078e00ff */
[----:B------:R-:W-:Y:S01]  /*00b0*/  CS2R R6, SRZ ;  /* 0x0000000000067805 */ /* 0x000fe2000001ff00 */
        /* <DEDUP_REMOVED lines=10> */
[----:B------:R-:W-:Y:S01]  /*0160*/  IMAD.MOV.U32 R28, RZ, RZ, RZ ;  /* 0x000000ffff1c7224 */ /* 0x000fe200078e00ff */
[----:B------:R-:W-:Y:S05]  /*0170*/  BRA `(.L_x_1) ;  /* 0x0000351000007947 */ /* 0x000fea0003800000 */
.L_x_0:
[----:B------:R-:W-:Y:S01]  /*0180*/  IABS R29, c[0x0][0x1a8] ;  /* 0x00006a00001d7a13 */ /* 0x000fe20000000000 */
[----:B------:R-:W-:Y:S01]  /*0190*/  IMAD R30, R0, 0xa, RZ ;  /* 0x0000000a001e7824 */ /* 0x000fe200078e02ff */
[----:B------:R-:W-:Y:S01]  /*01a0*/  SHF.R.S32.HI R17, RZ, 0x1f, R0 ;  /* 0x0000001fff117819 */ /* 0x000fe20000011400 */
[----:B------:R-:W-:Y:S01]  /*01b0*/  IMAD.MOV.U32 R33, RZ, RZ, RZ ;  /* 0x000000ffff217224 */ /* 0x000fe200078e00ff */
[----:B------:R-:W0:Y:S01]  /*01c0*/  I2F.RP R5, R29 ;  /* 0x0000001d00057306 */ /* 0x000e220000209400 */
[----:B------:R-:W-:Y:S01]  /*01d0*/  IMAD R37, R30, c[0x0][0x1a0], RZ ;  /* 0x000068001e257a24 */ /* 0x000fe200078e02ff */
[----:B------:R-:W-:Y:S01]  /*01e0*/  LEA.HI R19, R17, R0, RZ, 0x5 ;  /* 0x0000000011137211 */ /* 0x000fe200078f28ff */
[----:B------:R-:W-:Y:S01]  /*01f0*/  CS2R R20, SRZ ;  /* 0x0000000000147805 */ /* 0x000fe2000001ff00 */
[----:B------:R-:W-:Y:S01]  /*0200*/  LOP3.LUT R32, R3, 0x100, RZ, 0xfc, !PT ;  /* 0x0000010003207812 */ /* 0x000fe200078efcff */
[----:B------:R-:W-:Y:S01]  /*0210*/  CS2R R22, SRZ ;  /* 0x0000000000167805 */ /* 0x000fe2000001ff00 */
[----:B------:R-:W-:Y:S01]  /*0220*/  LOP3.LUT R35, R19, 0xffffffe0, RZ, 0xc0, !PT ;  /* 0xffffffe013237812 */ /* 0x000fe200078ec0ff */
[----:B------:R-:W-:Y:S01]  /*0230*/  CS2R R24, SRZ ;  /* 0x0000000000187805 */ /* 0x000fe2000001ff00 */
[----:B------:R-:W-:Y:S01]  /*0240*/  CS2R R26, SRZ ;  /* 0x00000000001a7805 */ /* 0x000fe2000001ff00 */
[----:B------:R-:W-:Y:S01]  /*0250*/  IMAD.MOV.U32 R28, RZ, RZ, RZ ;  /* 0x000000ffff1c7224 */ /* 0x000fe200078e00ff */
[----:B------:R-:W-:Y:S01]  /*0260*/  CS2R R10, SRZ ;  /* 0x00000000000a7805 */ /* 0x000fe2000001ff00 */
[----:B------:R-:W-:Y:S01]  /*0270*/  CS2R R12, SRZ ;  /* 0x00000000000c7805 */ /* 0x000fe2000001ff00 */
[----:B------:R-:W-:Y:S01]  /*0280*/  CS2R R14, SRZ ;  /* 0x00000000000e7805 */ /* 0x000fe2000001ff00 */
[----:B------:R-:W-:Y:S01]  /*0290*/  CS2R R16, SRZ ;  /* 0x0000000000107805 */ /* 0x000fe2000001ff00 */
[----:B------:R-:W-:Y:S01]  /*02a0*/  CS2R R18, SRZ ;  /* 0x0000000000127805 */ /* 0x000fe2000001ff00 */
[----:B------:R-:W-:Y:S01]  /*02b0*/  IMAD R34, R37, c[0x0][0x1a4], R4 ;  /* 0x0000690025227a24 */ /* 0x000fe200078e0204 */
[----:B0-----:R-:W0:Y:S01]  /*02c0*/  MUFU.RCP R5, R5 ;  /* 0x0000000500057308 */ /* 0x001e220000001000 */
[----:B------:R-:W-:Y:S01]  /*02d0*/  IMAD.IADD R35, R0, 0x1, -R35 ;  /* 0x0000000100237824 */ /* 0x000fe200078e0a23 */
[----:B0-----:R-:W-:Y:S01]  /*02e0*/  IADD3 R6, R5, 0xffffffe, RZ ;  /* 0x0ffffffe05067810 */ /* 0x001fe20007ffe0ff */
[----:B------:R-:W-:-:S05]  /*02f0*/  IMAD.MOV.U32 R5, RZ, RZ, RZ ;  /* 0x000000ffff057224 */ /* 0x000fca00078e00ff */
[----:B------:R0:W1:Y:S02]  /*0300*/  F2I.FTZ.U32.TRUNC.NTZ R7, R6 ;  /* 0x0000000600077305 */ /* 0x000064000021f000 */
[----:B0-----:R-:W-:Y:S02]  /*0310*/  IMAD.MOV.U32 R6, RZ, RZ, RZ ;  /* 0x000000ffff067224 */ /* 0x001fe400078e00ff */
[----:B-1----:R-:W-:-:S04]  /*0320*/  IMAD.MOV R8, RZ, RZ, -R7 ;  /* 0x000000ffff087224 */ /* 0x002fc800078e0a07 */
[----:B------:R-:W-:Y:S02]  /*0330*/  IMAD R31, R8, R29, RZ ;  /* 0x0000001d081f7224 */ /* 0x000fe400078e02ff */
[----:B------:R-:W-:Y:S02]  /*0340*/  CS2R R8, SRZ ;  /* 0x0000000000087805 */ /* 0x000fe4000001ff00 */
[----:B------:R-:W-:Y:S02]  /*0350*/  IMAD.HI.U32 R31, R7, R31, R6 ;  /* 0x0000001f071f7227 */ /* 0x000fe400078e0006 */
[----:B------:R-:W-:-:S02]  /*0360*/  CS2R R6, SRZ ;  /* 0x0000000000067805 */ /* 0x000fc4000001ff00 */
.L_x_3:
[----:B------:R-:W-:Y:S01]  /*0370*/  IABS R55, c[0x0][0x1a8] ;  /* 0x00006a0000377a13 */ /* 0x000fe20000000000 */
[--C-:B------:R-:W-:Y:S01]  /*0380*/  IMAD.IADD R71, R3, 0x1, R33.reuse ;  /* 0x0000000103477824 */ /* 0x100fe200078e0221 */
[----:B------:R-:W-:Y:S01]  /*0390*/  ISETP.GE.AND P6, PT, R0, 0x2c0, PT ;  /* 0x000002c00000780c */ /* 0x000fe20003fc6270 */
[----:B------:R-:W-:Y:S01]  /*03a0*/  IMAD.IADD R69, R34, 0x1, R33 ;  /* 0x0000000122457824 */ /* 0x000fe200078e0221 */
[----:B------:R-:W0:Y:S01]  /*03b0*/  I2F.RP R39, R55 ;  /* 0x0000003700277306 */ /* 0x000e220000209400 */
[----:B------:R-:W-:Y:S01]  /*03c0*/  IMAD.MOV.U32 R110, RZ, RZ, 0x2 ;  /* 0x00000002ff6e7424 */ /* 0x000fe200078e00ff */
[----:B------:R-:W-:-:S02]  /*03d0*/  IABS R40, R71 ;  /* 0x0000004700287213 */ /* 0x000fc40000000000 */
[----:B------:R-:W-:Y:S01]  /*03e0*/  IADD3 R91, R71, 0x100, RZ ;  /* 0x00000100475b7810 */ /* 0x000fe20007ffe0ff */
[----:B------:R-:W-:Y:S01]  /*03f0*/  IMAD.WIDE R64, R69, R110, c[0x0][0x160] ;  /* 0x0000580045407625 */ /* 0x000fe200078e026e */
[C---:B------:R-:W-:Y:S02]  /*0400*/  IADD3 R92, R71.reuse, 0x200, RZ ;  /* 0x00000200475c7810 */ /* 0x040fe40007ffe0ff */
[----:B------:R-:W-:Y:S01]  /*0410*/  IADD3 R101, R71, 0x300, RZ ;  /* 0x0000030047657810 */ /* 0x000fe20007ffe0ff */
[----:B------:R-:W-:Y:S01]  /*0420*/  IMAD.HI.U32 R38, R31, R40, RZ ;  /* 0x000000281f267227 */ /* 0x000fe200078e00ff */
[----:B------:R-:W-:Y:S02]  /*0430*/  IABS R44, R92 ;  /* 0x0000005c002c7213 */ /* 0x000fe40000000000 */
[----:B------:R-:W-:Y:S01]  /*0440*/  IABS R46, R101 ;  /* 0x00000065002e7213 */ /* 0x000fe20000000000 */
[----:B------:R-:W-:Y:S01]  /*0450*/  IMAD.MOV R31, RZ, RZ, -R38 ;  /* 0x000000ffff1f7224 */ /* 0x000fe200078e0a26 */
[----:B------:R-:W-:Y:S01]  /*0460*/  IADD3 R99, R71, 0x400, RZ ;  /* 0x0000040047637810 */ /* 0x000fe20007ffe0ff */
[----:B0-----:R-:W0:Y:S02]  /*0470*/  MUFU.RCP R39, R39 ;  /* 0x0000002700277308 */ /* 0x001e240000001000 */
[----:B------:R-:W-:Y:S01]  /*0480*/  IMAD R40, R55, R31, R40 ;  /* 0x0000001f37287224 */ /* 0x000fe200078e0228 */
[----:B------:R-:W-:-:S02]  /*0490*/  IABS R48, R99 ;  /* 0x0000006300307213 */ /* 0x000fc40000000000 */
[----:B------:R-:W-:Y:S02]  /*04a0*/  IADD3 R90, R71, 0x500, RZ ;  /* 0x00000500475a7810 */ /* 0x000fe40007ffe0ff */
[----:B------:R-:W-:Y:S02]  /*04b0*/  ISETP.GT.U32.AND P4, PT, R29, R40, PT ;  /* 0x000000281d00720c */ /* 0x000fe40003f84070 */
[C---:B------:R-:W-:Y:S02]  /*04c0*/  IADD3 R88, R71.reuse, 0x700, RZ ;  /* 0x0000070047587810 */ /* 0x040fe40007ffe0ff */
[----:B------:R-:W-:Y:S02]  /*04d0*/  IADD3 R89, R71, 0x600, RZ ;  /* 0x0000060047597810 */ /* 0x000fe40007ffe0ff */
[----:B------:R-:W-:Y:S02]  /*04e0*/  IABS R50, R90 ;  /* 0x0000005a00327213 */ /* 0x000fe40000000000 */
[----:B------:R-:W-:-:S02]  /*04f0*/  IABS R45, R88 ;  /* 0x00000058002d7213 */ /* 0x000fc40000000000 */
[----:B0-----:R-:W-:Y:S02]  /*0500*/  IADD3 R36, R39, 0xffffffe, RZ ;  /* 0x0ffffffe27247810 */ /* 0x001fe40007ffe0ff */
[----:B------:R-:W-:Y:S01]  /*0510*/  IABS R52, R89 ;  /* 0x0000005900347213 */ /* 0x000fe20000000000 */
[--C-:B------:R-:W-:Y:S01]  /*0520*/  @!P4 IMAD.IADD R40, R40, 0x1, -R55.reuse ;  /* 0x000000012828c824 */ /* 0x100fe200078e0a37 */
[----:B------:R0:W1:Y:S01]  /*0530*/  F2I.FTZ.U32.TRUNC.NTZ R37, R36 ;  /* 0x0000002400257305 */ /* 0x000062000021f000 */
[----:B------:R-:W-:Y:S02]  /*0540*/  @!P4 IADD3 R38, R38, 0x1, RZ ;  /* 0x000000012626c810 */ /* 0x000fe40007ffe0ff */
[C---:B------:R-:W-:Y:S02]  /*0550*/  IADD3 R77, R69.reuse, 0x1, RZ ;  /* 0x00000001454d7810 */ /* 0x040fe40007ffe0ff */
[----:B------:R-:W-:Y:S01]  /*0560*/  ISETP.GE.U32.AND P1, PT, R40, R29, PT ;  /* 0x0000001d2800720c */ /* 0x000fe20003f26070 */
[----:B------:R-:W-:Y:S01]  /*0570*/  IMAD.MOV.U32 R29, RZ, RZ, R55 ;  /* 0x000000ffff1d7224 */ /* 0x000fe200078e0037 */
[----:B------:R-:W-:Y:S01]  /*0580*/  IADD3 R93, R69, 0x200, RZ ;  /* 0x00000200455d7810 */ /* 0x000fe20007ffe0ff */
[----:B------:R-:W-:Y:S01]  /*0590*/  IMAD.WIDE R62, R77, R110, c[0x0][0x160] ;  /* 0x000058004d3e7625 */ /* 0x000fe200078e026e */
[----:B------:R-:W-:-:S03]  /*05a0*/  IADD3 R95, R69, 0x201, RZ ;  /* 0x00000201455f7810 */ /* 0x000fc60007ffe0ff */
[----:B0-----:R-:W-:Y:S02]  /*05b0*/  IMAD.MOV.U32 R36, RZ, RZ, RZ ;  /* 0x000000ffff247224 */ /* 0x001fe400078e00ff */
[----:B-1----:R-:W-:-:S04]  /*05c0*/  IMAD.MOV R42, RZ, RZ, -R37 ;  /* 0x000000ffff2a7224 */ /* 0x002fc800078e0a25 */
[----:B------:R-:W-:Y:S01]  /*05d0*/  @P1 IADD3 R38, R38, 0x1, RZ ;  /* 0x0000000126261810 */ /* 0x000fe20007ffe0ff */
[----:B------:R-:W-:Y:S01]  /*05e0*/  IMAD R31, R42, R55, RZ ;  /* 0x000000372a1f7224 */ /* 0x000fe200078e02ff */
[----:B------:R-:W-:-:S03]  /*05f0*/  IABS R42, R91 ;  /* 0x0000005b002a7213 */ /* 0x000fc60000000000 */
[----:B------:R-:W-:-:S06]  /*0600*/  IMAD.HI.U32 R31, R37, R31, R36 ;  /* 0x0000001f251f7227 */ /* 0x000fcc00078e0024 */
[----:B------:R-:W-:-:S04]  /*0610*/  IMAD.HI.U32 R36, R31, R42, RZ ;  /* 0x0000002a1f247227 */ /* 0x000fc800078e00ff */
[----:B------:R-:W-:Y:S02]  /*0620*/  IMAD.MOV R41, RZ, RZ, -R36 ;  /* 0x000000ffff297224 */ /* 0x000fe400078e0a24 */
[----:B------:R-:W-:-:S04]  /*0630*/  IMAD.HI.U32 R37, R31, R44, RZ ;  /* 0x0000002c1f257227 */ /* 0x000fc800078e00ff */
[----:B------:R-:W-:Y:S02]  /*0640*/  IMAD R40, R55, R41, R42 ;  /* 0x0000002937287224 */ /* 0x000fe400078e022a */
[----:B------:R-:W-:Y:S02]  /*0650*/  IMAD.MOV R41, RZ, RZ, -R37 ;  /* 0x000000ffff297224 */ /* 0x000fe400078e0a25 */
[----:B------:R-:W-:Y:S01]  /*0660*/  IMAD.HI.U32 R39, R31, R46, RZ ;  /* 0x0000002e1f277227 */ /* 0x000fe200078e00ff */
[----:B------:R-:W-:-:S03]  /*0670*/  ISETP.GT.U32.AND P3, PT, R29, R40, PT ;  /* 0x000000281d00720c */ /* 0x000fc60003f64070 */
[----:B------:R-:W-:Y:S02]  /*0680*/  IMAD R42, R55, R41, R44 ;  /* 0x00000029372a7224 */ /* 0x000fe400078e022c */
[----:B------:R-:W-:Y:S02]  /*0690*/  IMAD.MOV R43, RZ, RZ, -R39 ;  /* 0x000000ffff2b7224 */ /* 0x000fe400078e0a27 */
[----:B------:R-:W-:Y:S01]  /*06a0*/  IMAD.HI.U32 R41, R31, R48, RZ ;  /* 0x000000301f297227 */ /* 0x000fe200078e00ff */
[----:B------:R-:W-:-:S03]  /*06b0*/  ISETP.GT.U32.AND P2, PT, R29, R42, PT ;  /* 0x0000002a1d00720c */ /* 0x000fc60003f44070 */
[----:B------:R-:W-:Y:S02]  /*06c0*/  IMAD R44, R55, R43, R46 ;  /* 0x0000002b372c7224 */ /* 0x000fe400078e022e */
[----:B------:R-:W-:Y:S01]  /*06d0*/  IMAD.MOV R43, RZ, RZ, -R41 ;  /* 0x000000ffff2b7224 */ /* 0x000fe200078e0a29 */
[----:B------:R-:W-:Y:S01]  /*06e0*/  @!P3 IADD3 R36, R36, 0x1, RZ ;  /* 0x000000012424b810 */ /* 0x000fe20007ffe0ff */
[----:B------:R-:W-:Y:S01]  /*06f0*/  @!P3 IMAD.IADD R40, R40, 0x1, -R55 ;  /* 0x000000012828b824 */ /* 0x000fe200078e0a37 */
[----:B------:R-:W-:Y:S01]  /*0700*/  ISETP.GT.U32.AND P0, PT, R29, R44, PT ;  /* 0x0000002c1d00720c */ /* 0x000fe20003f04070 */
[----:B------:R-:W-:Y:S02]  /*0710*/  IMAD R46, R55, R43, R48 ;  /* 0x0000002b372e7224 */ /* 0x000fe400078e0230 */
[----:B------:R-:W-:Y:S01]  /*0720*/  IMAD.HI.U32 R43, R31, R50, RZ ;  /* 0x000000321f2b7227 */ /* 0x000fe200078e00ff */
[----:B------:R-:W-:Y:S02]  /*0730*/  ISETP.GE.U32.AND P5, PT, R40, R29, PT ;  /* 0x0000001d2800720c */ /* 0x000fe40003fa6070 */
[----:B------:R-:W-:Y:S01]  /*0740*/  ISETP.GT.U32.AND P1, PT, R29, R46, PT ;  /* 0x0000002e1d00720c */ /* 0x000fe20003f24070 */
[----:B------:R-:W-:Y:S01]  /*0750*/  IMAD.MOV.U32 R48, RZ, RZ, R45 ;  /* 0x000000ffff307224 */ /* 0x000fe200078e002d */
[----:B------:R-:W-:Y:S01]  /*0760*/  @!P2 IADD3 R37, R37, 0x1, RZ ;  /* 0x000000012525a810 */ /* 0x000fe20007ffe0ff */
[----:B------:R-:W-:-:S04]  /*0770*/  IMAD.HI.U32 R45, R31, R52, RZ ;  /* 0x000000341f2d7227 */ /* 0x000fc800078e00ff */
[----:B------:R-:W-:Y:S01]  /*0780*/  IMAD.MOV R47, RZ, RZ, -R43 ;  /* 0x000000ffff2f7224 */ /* 0x000fe200078e0a2b */
[----:B------:R-:W-:Y:S01]  /*0790*/  IADD3 R51, -R45, RZ, RZ ;  /* 0x000000ff2d337210 */ /* 0x000fe20007ffe1ff */
[--C-:B------:R-:W-:Y:S01]  /*07a0*/  @!P2 IMAD.IADD R42, R42, 0x1, -R55.reuse ;  /* 0x000000012a2aa824 */ /* 0x100fe200078e0a37 */
[----:B------:R-:W-:Y:S01]  /*07b0*/  @!P0 IADD3 R39, R39, 0x1, RZ ;  /* 0x0000000127278810 */ /* 0x000fe20007ffe0ff */
[----:B------:R-:W-:Y:S01]  /*07c0*/  IMAD R40, R55, R47, R50 ;  /* 0x0000002f37287224 */ /* 0x000fe200078e0232 */
[----:B------:R-:W-:Y:S01]  /*07d0*/  @P5 IADD3 R36, R36, 0x1, RZ ;  /* 0x0000000124245810 */ /* 0x000fe20007ffe0ff */
[----:B------:R-:W-:Y:S01]  /*07e0*/  @!P0 IMAD.IADD R44, R44, 0x1, -R55 ;  /* 0x000000012c2c8824 */ /* 0x000fe200078e0a37 */
[-C--:B------:R-:W-:Y:S01]  /*07f0*/  ISETP.GE.U32.AND P4, PT, R42, R29.reuse, PT ;  /* 0x0000001d2a00720c */ /* 0x080fe20003f86070 */
[----:B------:R-:W-:Y:S01]  /*0800*/  IMAD.HI.U32 R49, R31, R48, RZ ;  /* 0x000000301f317227 */ /* 0x000fe200078e00ff */
[----:B------:R-:W-:Y:S02]  /*0810*/  ISETP.GT.U32.AND P3, PT, R29, R40, PT ;  /* 0x000000281d00720c */ /* 0x000fe40003f64070 */
[----:B------:R-:W-:Y:S01]  /*0820*/  ISETP.GE.U32.AND P5, PT, R44, R29, PT ;  /* 0x0000001d2c00720c */ /* 0x000fe20003fa6070 */
[----:B------:R-:W-:Y:S01]  /*0830*/  IMAD R42, R55, R51, R52 ;  /* 0x00000033372a7224 */ /* 0x000fe200078e0234 */
[----:B------:R-:W-:Y:S01]  /*0840*/  @!P1 IADD3 R41, R41, 0x1, RZ ;  /* 0x0000000129299810 */ /* 0x000fe20007ffe0ff */
[----:B------:R-:W-:-:S02]  /*0850*/  IMAD.MOV R53, RZ, RZ, -R49 ;  /* 0x000000ffff357224 */ /* 0x000fc400078e0a31 */
[----:B------:R-:W-:Y:S01]  /*0860*/  @!P1 IMAD.IADD R46, R46, 0x1, -R55 ;  /* 0x000000012e2e9824 */ /* 0x000fe200078e0a37 */
[----:B------:R-:W-:Y:S01]  /*0870*/  ISETP.GT.U32.AND P2, PT, R29, R42, PT ;  /* 0x0000002a1d00720c */ /* 0x000fe20003f44070 */
[----:B------:R-:W-:Y:S02]  /*0880*/  IMAD R48, R55, R53, R48 ;  /* 0x0000003537307224 */ /* 0x000fe400078e0230 */
[----:B------:R-:W-:Y:S01]  /*0890*/  @P4 IADD3 R37, R37, 0x1, RZ ;  /* 0x0000000125254810 */ /* 0x000fe20007ffe0ff */
[----:B------:R-:W-:Y:S01]  /*08a0*/  IMAD.IADD R44, R4, 0x1, R33 ;  /* 0x00000001042c7824 */ /* 0x000fe200078e0221 */
[----:B------:R-:W-:Y:S01]  /*08b0*/  ISETP.GE.U32.AND P0, PT, R46, R29, PT ;  /* 0x0000001d2e00720c */ /* 0x000fe20003f06070 */
[----:B------:R-:W-:Y:S01]  /*08c0*/  @!P3 IMAD.IADD R40, R40, 0x1, -R55 ;  /* 0x000000012828b824 */ /* 0x000fe200078e0a37 */
[----:B------:R-:W-:Y:S01]  /*08d0*/  ISETP.GT.U32.AND P4, PT, R29, R48, PT ;  /* 0x000000301d00720c */ /* 0x000fe20003f84070 */
[----:B------:R-:W-:Y:S01]  /*08e0*/  IMAD.MOV.U32 R70, RZ, RZ, R37 ;  /* 0x000000ffff467224 */ /* 0x000fe200078e0025 */
[----:B------:R-:W-:-:S02]  /*08f0*/  @P5 IADD3 R39, R39, 0x1, RZ ;  /* 0x0000000127275810 */ /* 0x000fc40007ffe0ff */
[-C--:B------:R-:W-:Y:S02]  /*0900*/  ISETP.GE.U32.AND P5, PT, R40, R29.reuse, PT ;  /* 0x0000001d2800720c */ /* 0x080fe40003fa6070 */
[--C-:B------:R-:W-:Y:S01]  /*0910*/  @!P2 IMAD.IADD R42, R42, 0x1, -R55.reuse ;  /* 0x000000012a2aa824 */ /* 0x100fe200078e0a37 */
[----:B------:R-:W-:Y:S02]  /*0920*/  LOP3.LUT R40, R71, c[0x0][0x1a8], RZ, 0x3c, !PT ;  /* 0x00006a0047287a12 */ /* 0x000fe400078e3cff */
[----:B------:R-:W-:Y:S02]  /*0930*/  @!P3 IADD3 R43, R43, 0x1, RZ ;  /* 0x000000012b2bb810 */ /* 0x000fe40007ffe0ff */
[----:B------:R-:W-:Y:S02]  /*0940*/  ISETP.GE.U32.AND P1, PT, R42, R29, PT ;  /* 0x0000001d2a00720c */ /* 0x000fe40003f26070 */
[----:B------:R-:W-:Y:S01]  /*0950*/  @!P4 IMAD.IADD R48, R48, 0x1, -R55 ;  /* 0x000000013030c824 */ /* 0x000fe200078e0a37 */
[----:B------:R-:W-:-:S02]  /*0960*/  IADD3 R42, R44, 0x1, RZ ;  /* 0x000000012c2a7810 */ /* 0x000fc40007ffe0ff */
[----:B------:R-:W-:Y:S02]  /*0970*/  @P0 IADD3 R41, R41, 0x1, RZ ;  /* 0x0000000129290810 */ /* 0x000fe40007ffe0ff */
[----:B------:R-:W-:Y:S02]  /*0980*/  ISETP.GE.AND P0, PT, R40, RZ, PT ;  /* 0x000000ff2800720c */ /* 0x000fe40003f06270 */
[----:B------:R-:W-:Y:S02]  /*0990*/  ISETP.GE.U32.AND P3, PT, R48, R29, PT ;  /* 0x0000001d3000720c */ /* 0x000fe40003f66070 */
[----:B------:R-:W-:Y:S02]  /*09a0*/  LOP3.LUT R40, R91, c[0x0][0x1a8], RZ, 0x3c, !PT ;  /* 0x00006a005b287a12 */ /* 0x000fe400078e3cff */
[----:B------:R-:W-:Y:S02]  /*09b0*/  @P5 IADD3 R43, R43, 0x1, RZ ;  /* 0x000000012b2b5810 */ /* 0x000fe40007ffe0ff */
[----:B------:R-:W-:-:S02]  /*09c0*/  ISETP.LT.AND P5, PT, R42, c[0x0][0x1b0], !P6 ;  /* 0x00006c002a007a0c */ /* 0x000fc400077a1270 */
[----:B------:R-:W-:Y:S02]  /*09d0*/  @!P2 IADD3 R45, R45, 0x1, RZ ;  /* 0x000000012d2da810 */ /* 0x000fe40007ffe0ff */
[----:B------:R-:W-:Y:S01]  /*09e0*/  LOP3.LUT R42, R92, c[0x0][0x1a8], RZ, 0x3c, !PT ;  /* 0x00006a005c2a7a12 */ /* 0x000fe200078e3cff */
[----:B------:R-:W-:Y:S01]  /*09f0*/  @!P0 IMAD.MOV R38, RZ, RZ, -R38 ;  /* 0x000000ffff268224 */ /* 0x000fe200078e0a26 */
[----:B------:R-:W-:Y:S02]  /*0a00*/  ISETP.GE.AND P2, PT, R40, RZ, PT ;  /* 0x000000ff2800720c */ /* 0x000fe40003f46270 */
[----:B------:R-:W-:Y:S02]  /*0a10*/  LOP3.LUT R40, R101, c[0x0][0x1a8], RZ, 0x3c, !PT ;  /* 0x00006a0065287a12 */ /* 0x000fe400078e3cff */
[----:B------:R-:W-:Y:S02]  /*0a20*/  @P1 IADD3 R45, R45, 0x1, RZ ;  /* 0x000000012d2d1810 */ /* 0x000fe40007ffe0ff */
[----:B------:R-:W-:-:S02]  /*0a30*/  ISETP.GE.AND P1, PT, R42, RZ, PT ;  /* 0x000000ff2a00720c */ /* 0x000fc40003f26270 */
[----:B------:R-:W-:Y:S02]  /*0a40*/  @!P4 IADD3 R49, R49, 0x1, RZ ;  /* 0x000000013131c810 */ /* 0x000fe40007ffe0ff */
[----:B------:R-:W-:Y:S02]  /*0a50*/  ISETP.GE.AND P4, PT, R40, RZ, PT ;  /* 0x000000ff2800720c */ /* 0x000fe40003f86270 */
[----:B------:R-:W-:Y:S01]  /*0a60*/  LOP3.LUT R40, R99, c[0x0][0x1a8], RZ, 0x3c, !PT ;  /* 0x00006a0063287a12 */ /* 0x000fe200078e3cff */
[----:B------:R-:W-:Y:S01]  /*0a70*/  @!P2 IMAD.MOV R36, RZ, RZ, -R36 ;  /* 0x000000ffff24a224 */ /* 0x000fe200078e0a24 */
[----:B------:R-:W-:Y:S02]  /*0a80*/  @P3 IADD3 R49, R49, 0x1, RZ ;  /* 0x0000000131313810 */ /* 0x000fe40007ffe0ff */
[----:B------:R-:W-:Y:S02]  /*0a90*/  ISETP.GE.AND P3, PT, R40, RZ, PT ;  /* 0x000000ff2800720c */ /* 0x000fe40003f66270 */
[----:B------:R-:W-:Y:S01]  /*0aa0*/  LOP3.LUT R42, R90, c[0x0][0x1a8], RZ, 0x3c, !PT ;  /* 0x00006a005a2a7a12 */ /* 0x000fe200078e3cff */
[----:B------:R-:W-:Y:S01]  /*0ab0*/  @!P1 IMAD.MOV R70, RZ, RZ, -R70 ;  /* 0x000000ffff469224 */ /* 0x000fe200078e0a46 */
[----:B------:R-:W-:-:S02]  /*0ac0*/  LOP3.LUT R40, R89, c[0x0][0x1a8], RZ, 0x3c, !PT ;  /* 0x00006a0059287a12 */ /* 0x000fc400078e3cff */
[----:B------:R-:W-:Y:S01]  /*0ad0*/  LOP3.LUT R37, R88, c[0x0][0x1a8], RZ, 0x3c, !PT ;  /* 0x00006a0058257a12 */ /* 0x000fe200078e3cff */
[----:B------:R-:W-:Y:S01]  /*0ae0*/  @!P4 IMAD.MOV R39, RZ, RZ, -R39 ;  /* 0x000000ffff27c224 */ /* 0x000fe200078e0a27 */
[----:B------:R-:W-:Y:S02]  /*0af0*/  ISETP.GE.AND P0, PT, R42, RZ, PT ;  /* 0x000000ff2a00720c */ /* 0x000fe40003f06270 */
[----:B------:R-:W-:Y:S01]  /*0b00*/  ISETP.GE.AND P2, PT, R40, RZ, PT ;  /* 0x000000ff2800720c */ /* 0x000fe20003f46270 */
[----:B------:R-:W-:Y:S01]  /*0b10*/  IMAD.MOV.U32 R40, RZ, RZ, R41 ;  /* 0x000000ffff287224 */ /* 0x000fe200078e0029 */
[----:B------:R-:W-:Y:S02]  /*0b20*/  ISETP.GE.AND P1, PT, R37, RZ, PT ;  /* 0x000000ff2500720c */ /* 0x000fe40003f26270 */
[C---:B------:R-:W-:Y:S01]  /*0b30*/  IADD3 R37, R44.reuse, 0x200, RZ ;  /* 0x000002002c257810 */ /* 0x040fe20007ffe0ff */
[----:B------:R-:W-:Y:S01]  /*0b40*/  @!P3 IMAD.MOV R40, RZ, RZ, -R40 ;  /* 0x000000ffff28b224 */ /* 0x000fe200078e0a28 */
[----:B------:R-:W-:-:S02]  /*0b50*/  IADD3 R42, R44, 0x201, RZ ;  /* 0x000002012c2a7810 */ /* 0x000fc40007ffe0ff */
[----:B------:R-:W-:Y:S02]  /*0b60*/  ISETP.LT.AND P4, PT, R37, c[0x0][0x1b0], !P6 ;  /* 0x00006c0025007a0c */ /* 0x000fe40007781270 */
[----:B------:R-:W-:Y:S01]  /*0b70*/  ISETP.LT.AND P3, PT, R42, c[0x0][0x1b0], !P6 ;  /* 0x00006c002a007a0c */ /* 0x000fe20007761270 */
[----:B------:R-:W-:Y:S01]  /*0b80*/  @!P0 IMAD.MOV R43, RZ, RZ, -R43 ;  /* 0x000000ffff2b8224 */ /* 0x000fe200078e0a2b */
[----:B------:R-:W-:Y:S01]  /*0b90*/  P2R R47, PR, RZ, 0x10 ;  /* 0x00000010ff2f7803 */ /* 0x000fe20000000000 */
[----:B------:R-:W-:Y:S01]  /*0ba0*/  @!P2 IMAD.MOV R45, RZ, RZ, -R45 ;  /* 0x000000ffff2da224 */ /* 0x000fe200078e0a2d */
[----:B------:R-:W-:Y:S02]  /*0bb0*/  ISETP.LT.AND P4, PT, R44, c[0x0][0x1b0], !P6 ;  /* 0x00006c002c007a0c */ /* 0x000fe40007781270 */
[----:B------:R-:W-:Y:S02]  /*0bc0*/  ISETP.NE.AND P0, PT, RZ, c[0x0][0x1a8], PT ;  /* 0x00006a00ff007a0c */ /* 0x000fe40003f05270 */
[----:B------:R-:W-:-:S02]  /*0bd0*/  LOP3.LUT R37, RZ, c[0x0][0x1a8], RZ, 0x33, !PT ;  /* 0x00006a00ff257a12 */ /* 0x000fc400078e33ff */
[----:B------:R-:W-:Y:S02]  /*0be0*/  @!P1 IADD3 R49, -R49, RZ, RZ ;  /* 0x000000ff31319210 */ /* 0x000fe40007ffe1ff */
[----:B------:R-:W-:Y:S02]  /*0bf0*/  P2R R46, PR, RZ, 0x8 ;  /* 0x00000008ff2e7803 */ /* 0x000fe40000000000 */
[C---:B------:R-:W-:Y:S02]  /*0c00*/  SEL R83, R37.reuse, R38, !P0 ;  /* 0x0000002625537207 */ /* 0x040fe40004000000 */
[C---:B------:R-:W-:Y:S02]  /*0c10*/  SEL R36, R37.reuse, R36, !P0 ;  /* 0x0000002425247207 */ /* 0x040fe40004000000 */
[C---:B------:R-:W-:Y:S02]  /*0c20*/  SEL R70, R37.reuse, R70, !P0 ;  /* 0x0000004625467207 */ /* 0x040fe40004000000 */
[----:B------:R-:W-:-:S02]  /*0c30*/  SEL R112, R37, R39, !P0 ;  /* 0x0000002725707207 */ /* 0x000fc40004000000 */
[C---:B------:R-:W-:Y:S02]  /*0c40*/  SEL R79, R37.reuse, R40, !P0 ;  /* 0x00000028254f7207 */ /* 0x040fe40004000000 */
[C---:B------:R-:W-:Y:S02]  /*0c50*/  SEL R78, R37.reuse, R43, !P0 ;  /* 0x0000002b254e7207 */ /* 0x040fe40004000000 */
[C---:B------:R-:W-:Y:S02]  /*0c60*/  SEL R116, R37.reuse, R45, !P0 ;  /* 0x0000002d25747207 */ /* 0x040fe40004000000 */
[----:B------:R-:W-:Y:S02]  /*0c70*/  SEL R118, R37, R49, !P0 ;  /* 0x0000003125767207 */ /* 0x000fe40004000000 */
[C---:B------:R-:W-:Y:S02]  /*0c80*/  IADD3 R41, R44.reuse, 0x400, RZ ;  /* 0x000004002c297810 */ /* 0x040fe40007ffe0ff */
[----:B------:R-:W-:-:S02]  /*0c90*/  IADD3 R42, R44, 0x401, RZ ;  /* 0x000004012c2a7810 */ /* 0x000fc40007ffe0ff */
[----:B------:R-:W-:Y:S02]  /*0ca0*/  ISETP.NE.AND P1, PT, R46, RZ, PT ;  /* 0x000000ff2e00720c */ /* 0x000fe40003f25270 */
[----:B------:R-:W-:Y:S02]  /*0cb0*/  ISETP.NE.AND P0, PT, R47, RZ, PT ;  /* 0x000000ff2f00720c */ /* 0x000fe40003f05270 */
[----:B------:R-:W-:Y:S02]  /*0cc0*/  PRMT R37, RZ, 0x7610, R37 ;  /* 0x00007610ff257816 */ /* 0x000fe40000000025 */
[----:B------:R-:W-:Y:S02]  /*0cd0*/  PRMT R38, RZ, 0x7610, R38 ;  /* 0x00007610ff267816 */ /* 0x000fe40000000026 */
[----:B------:R-:W-:Y:S02]  /*0ce0*/  IADD3 R45, R44, 0x600, RZ ;  /* 0x000006002c2d7810 */ /* 0x000fe40007ffe0ff */
[----:B------:R-:W-:Y:S01]  /*0cf0*/  ISETP.LT.AND P2, PT, R41, c[0x0][0x1b0], !P6 ;  /* 0x00006c0029007a0c */ /* 0x000fe20007741270 */
[----:B------:R-:W2:Y:S01]  /*0d00*/  @P4 LDG.E.EL.U16 R37, [R64.64] ;  /* 0x0000000440254981 */ /* 0x000ea2000c2e1500 */
[----:B------:R-:W-:-:S02]  /*0d10*/  ISETP.LT.AND P3, PT, R42, c[0x0][0x1b0], !P6 ;  /* 0x00006c002a007a0c */ /* 0x000fc40007761270 */
[----:B------:R-:W-:Y:S01]  /*0d20*/  IADD3 R44, R44, 0x601, RZ ;  /* 0x000006012c2c7810 */ /* 0x000fe20007ffe0ff */
[----:B------:R-:W3:Y:S01]  /*0d30*/  @P5 LDG.E.EL.U16 R38, [R62.64] ;  /* 0x000000043e265981 */ /* 0x000ee2000c2e1500 */
[----:B------:R-:W-:Y:S01]  /*0d40*/  P2R R48, PR, RZ, 0x20 ;  /* 0x00000020ff307803 */ /* 0x000fe20000000000 */
[-C--:B------:R-:W-:Y:S01]  /*0d50*/  IMAD.WIDE R60, R93, R110.reuse, c[0x0][0x160] ;  /* 0x000058005d3c7625 */ /* 0x080fe200078e026e */
[----:B------:R-:W-:Y:S02]  /*0d60*/  P2R R49, PR, RZ, 0x10 ;  /* 0x00000010ff317803 */ /* 0x000fe40000000000 */
[----:B------:R-:W-:Y:S01]  /*0d70*/  PRMT R39, RZ, 0x7610, R39 ;  /* 0x00007610ff277816 */ /* 0x000fe20000000027 */
[----:B------:R-:W-:Y:S01]  /*0d80*/  IMAD.WIDE R58, R95, R110, c[0x0][0x160] ;  /* 0x000058005f3a7625 */ /* 0x000fe200078e026e */
[----:B------:R-:W-:Y:S02]  /*0d90*/  PRMT R40, RZ, 0x7610, R40 ;  /* 0x00007610ff287816 */ /* 0x000fe40000000028 */
[----:B------:R-:W-:-:S02]  /*0da0*/  IADD3 R87, R69, 0x400, RZ ;  /* 0x0000040045577810 */ /* 0x000fc40007ffe0ff */
[----:B------:R-:W-:Y:S01]  /*0db0*/  IADD3 R81, R69, 0x401, RZ ;  /* 0x0000040145517810 */ /* 0x000fe20007ffe0ff */
[----:B------:R-:W4:Y:S01]  /*0dc0*/  @P0 LDG.E.EL.U16 R39, [R60.64] ;  /* 0x000000043c270981 */ /* 0x000f22000c2e1500 */
[----:B------:R-:W-:Y:S02]  /*0dd0*/  ISETP.LT.AND P4, PT, R45, c[0x0][0x1b0], !P6 ;  /* 0x00006c002d007a0c */ /* 0x000fe40007781270 */
[----:B------:R-:W-:Y:S01]  /*0de0*/  ISETP.LT.AND P5, PT, R44, c[0x0][0x1b0], !P6 ;  /* 0x00006c002c007a0c */ /* 0x000fe200077a1270 */
[-C--:B------:R-:W-:Y:S01]  /*0df0*/  IMAD.WIDE R56, R87, R110.reuse, c[0x0][0x160] ;  /* 0x0000580057387625 */ /* 0x080fe200078e026e */
[----:B------:R-:W-:Y:S01]  /*0e00*/  PRMT R42, RZ, 0x7610, R42 ;  /* 0x00007610ff2a7816 */ /* 0x000fe2000000002a */
[----:B------:R-:W5:Y:S01]  /*0e10*/  @P1 LDG.E.EL.U16 R40, [R58.64] ;  /* 0x000000043a281981 */ /* 0x000f62000c2e1500 */
[----:B------:R-:W-:Y:S01]  /*0e20*/  PRMT R43, RZ, 0x7610, R43 ;  /* 0x00007610ff2b7816 */ /* 0x000fe2000000002b */
[----:B------:R-:W-:Y:S01]  /*0e30*/  IMAD.WIDE R54, R81, R110, c[0x0][0x160] ;  /* 0x0000580051367625 */ /* 0x000fe200078e026e */
[----:B------:R-:W-:-:S02]  /*0e40*/  IADD3 R75, R69, 0x600, RZ ;  /* 0x00000600454b7810 */ /* 0x000fc40007ffe0ff */
[----:B------:R-:W-:Y:S01]  /*0e50*/  IADD3 R73, R69, 0x601, RZ ;  /* 0x0000060145497810 */ /* 0x000fe20007ffe0ff */
[----:B------:R-:W5:Y:S01]  /*0e60*/  @P2 LDG.E.EL.U16 R42, [R56.64] ;  /* 0x00000004382a2981 */ /* 0x000f62000c2e1500 */
[----:B------:R-:W-:Y:S01]  /*0e70*/  PRMT R66, RZ, 0x7610, R66 ;  /* 0x00007610ff427816 */ /* 0x000fe20000000042 */
[-C--:B------:R-:W-:Y:S01]  /*0e80*/  IMAD.WIDE R52, R75, R110.reuse, c[0x0][0x160] ;  /* 0x000058004b347625 */ /* 0x080fe200078e026e */
[----:B------:R-:W-:Y:S01]  /*0e90*/  PRMT R67, RZ, 0x7610, R67 ;  /* 0x00007610ff437816 */ /* 0x000fe20000000043 */
[----:B------:R-:W5:Y:S01]  /*0ea0*/  @P3 LDG.E.EL.U16 R43, [R54.64] ;  /* 0x00000004362b3981 */ /* 0x000f62000c2e1500 */
[----:B------:R-:W-:Y:S01]  /*0eb0*/  P2R R72, PR, RZ, 0x1 ;  /* 0x00000001ff487803 */ /* 0x000fe20000000000 */
[----:B------:R-:W-:Y:S01]  /*0ec0*/  IMAD.WIDE R50, R73, R110, c[0x0][0x160] ;  /* 0x0000580049327625 */ /* 0x000fe200078e026e */
[----:B------:R-:W-:Y:S01]  /*0ed0*/  P2R R96, PR, RZ, 0x40 ;  /* 0x00000040ff607803 */ /* 0x000fe20000000000 */
[----:B------:R-:W5:Y:S01]  /*0ee0*/  @P4 LDG.E.EL.U16 R66, [R52.64] ;  /* 0x0000000434424981 */ /* 0x000f62000c2e1500 */
[----:B------:R-:W-:-:S02]  /*0ef0*/  PRMT R84, RZ, 0x7610, R84 ;  /* 0x00007610ff547816 */ /* 0x000fc40000000054 */
[----:B------:R-:W-:Y:S01]  /*0f00*/  PRMT R85, RZ, 0x7610, R85 ;  /* 0x00007610ff557816 */ /* 0x000fe20000000055 */
[----:B------:R-:W5:Y:S01]  /*0f10*/  @P5 LDG.E.EL.U16 R67, [R50.64] ;  /* 0x0000000432435981 */ /* 0x000f62000c2e1500 */
[----:B------:R-:W-:Y:S02]  /*0f20*/  ISETP.NE.AND P0, PT, R49, RZ, PT ;  /* 0x000000ff3100720c */ /* 0x000fe40003f05270 */
[----:B------:R-:W-:Y:S02]  /*0f30*/  ISETP.NE.AND P6, PT, R48, RZ, PT ;  /* 0x000000ff3000720c */ /* 0x000fe40003fc5270 */
[----:B------:R-:W-:Y:S02]  /*0f40*/  P2R R41, PR, RZ, 0x8 ;  /* 0x00000008ff297803 */ /* 0x000fe40000000000 */
[----:B------:R-:W-:Y:S02]  /*0f50*/  P2R R82, PR, RZ, 0x40 ;  /* 0x00000040ff527803 */ /* 0x000fe40000000000 */
[----:B------:R-:W-:Y:S01]  /*0f60*/  P2R R76, PR, RZ, 0x4 ;  /* 0x00000004ff4c7803 */ /* 0x000fe20000000000 */
[----:B------:R-:W-:Y:S06]  /*0f70*/  BAR.SYNC 0x0 ;  /* 0x0000000000007b1d */ /* 0x000fec0000000000 */
[----:B--2---:R-:W-:-:S02]  /*0f80*/  SEL R68, R37, RZ, P0 ;  /* 0x000000ff25447207 */ /* 0x004fc40000000000 */
[----:B------:R-:W-:Y:S02]  /*0f90*/  ISETP.NE.AND P0, PT, R72, RZ, PT ;  /* 0x000000ff4800720c */ /* 0x000fe40003f05270 */
[----:B---3--:R-:W-:Y:S01]  /*0fa0*/  SEL R38, R38, RZ, P6 ;  /* 0x000000ff26267207 */ /* 0x008fe20003000000 */
[----:B------:R-:W-:Y:S01]  /*0fb0*/  STS.U16 [R3.X8], R68 ;  /* 0x0000004403007388 */ /* 0x000fe20000008400 */
[----:B------:R-:W-:-:S03]  /*0fc0*/  ISETP.NE.AND P6, PT, R49, RZ, PT ;  /* 0x000000ff3100720c */ /* 0x000fc60003fc5270 */
[----:B------:R-:W-:Y:S04]  /*0fd0*/  STS.U16 [R3.X8+0x4], R38 ;  /* 0x0000042603007388 */ /* 0x000fe80000008400 */
[----:B------:R-:W-:Y:S06]  /*0fe0*/  BAR.SYNC 0x0 ;  /* 0x0000000000007b1d */ /* 0x000fec0000000000 */
[----:B----4-:R-:W-:Y:S01]  /*0ff0*/  SEL R72, R39, RZ, P0 ;  /* 0x000000ff27487207 */ /* 0x010fe20000000000 */
[----:B------:R-:W-:Y:S01]  /*1000*/  LDS.U16 R108, [R32.X4] ;  /* 0x00000000206c7984 */ /* 0x000fe20000004400 */
[----:B-----5:R-:W-:-:S03]  /*1010*/  SEL R74, R40, RZ, P1 ;  /* 0x000000ff284a7207 */ /* 0x020fc60000800000 */
[----:B------:R-:W0:Y:S04]  /*1020*/  LDS.U16 R40, [R3.X4] ;  /* 0x0000000003287984 */ /* 0x000e280000004400 */
[----:B------:R-:W-:Y:S06]  /*1030*/  BAR.SYNC 0x0 ;  /* 0x0000000000007b1d */ /* 0x000fec0000000000 */
[----:B------:R-:W-:Y:S01]  /*1040*/  SEL R42, R42, RZ, P2 ;  /* 0x000000ff2a2a7207 */ /* 0x000fe20001000000 */
[----:B------:R-:W-:Y:S01]  /*1050*/  STS.U16 [R3.X8], R72 ;  /* 0x0000004803007388 */ /* 0x000fe20000008400 */
[----:B------:R-:W-:-:S03]  /*1060*/  SEL R80, R43, RZ, P3 ;  /* 0x000000ff2b507207 */ /* 0x000fc60001800000 */
[----:B------:R-:W-:Y:S01]  /*1070*/  STS.U16 [R3.X8+0x4], R74 ;  /* 0x0000044a03007388 */ /* 0x000fe20000008400 */
[----:B------:R-:W-:-:S03]  /*1080*/  SEL R86, R66, RZ, P4 ;  /* 0x000000ff42567207 */ /* 0x000fc60002000000 */
[----:B------:R-:W-:Y:S06]  /*1090*/  BAR.SYNC 0x0 ;  /* 0x0000000000007b1d */ /* 0x000fec0000000000 */
[----:B------:R-:W-:Y:S01]  /*10a0*/  LDS.U16 R97, [R3.X4] ;  /* 0x0000000003617984 */ /* 0x000fe20000004400 */
[----:B------:R-:W-:-:S03]  /*10b0*/  SEL R68, R67, RZ, P5 ;  /* 0x000000ff43447207 */ /* 0x000fc60002800000 */
[----:B------:R-:W-:Y:S01]  /*10c0*/  LDS.U16 R106, [R32.X4] ;  /* 0x00000000206a7984 */ /* 0x000fe20000004400 */
[----:B------:R-:W-:-:S03]  /*10d0*/  IMAD.WIDE R38, R69, R110, c[0x0][0x170] ;  /* 0x00005c0045267625 */ /* 0x000fc600078e026e */
[----:B------:R-:W-:Y:S06]  /*10e0*/  BAR.SYNC 0x0 ;  /* 0x0000000000007b1d */ /* 0x000fec0000000000 */
[----:B------:R-:W-:Y:S04]  /*10f0*/  STS.U16 [R3.X8], R42 ;  /* 0x0000002a03007388 */ /* 0x000fe80000008400 */
[----:B------:R-:W-:Y:S04]  /*1100*/  STS.U16 [R3.X8+0x4], R80 ;  /* 0x0000045003007388 */ /* 0x000fe80000008400 */
[----:B------:R-:W-:Y:S06]  /*1110*/  BAR.SYNC 0x0 ;  /* 0x0000000000007b1d */ /* 0x000fec0000000000 */
[----:B------:R-:W-:Y:S04]  /*1120*/  LDS.U16 R94, [R3.X4] ;  /* 0x00000000035e7984 */ /* 0x000fe80000004400 */
[----:B------:R-:W1:Y:S04]  /*1130*/  LDS.U16 R37, [R32.X4] ;  /* 0x0000000020257984 */ /* 0x000e680000004400 */
[----:B------:R-:W-:Y:S06]  /*1140*/  BAR.SYNC 0x0 ;  /* 0x0000000000007b1d */ /* 0x000fec0000000000 */
[----:B------:R-:W-:Y:S04]  /*1150*/  STS.U16 [R3.X8], R86 ;  /* 0x0000005603007388 */ /* 0x000fe80000008400 */
[----:B------:R-:W-:Y:S04]  /*1160*/  STS.U16 [R3.X8+0x4], R68 ;  /* 0x0000044403007388 */ /* 0x000fe80000008400 */
[----:B------:R-:W-:Y:S06]  /*1170*/  BAR.SYNC 0x0 ;  /* 0x0000000000007b1d */ /* 0x000fec0000000000 */
[----:B------:R2:W3:Y:S01]  /*1180*/  @P6 LDG.E.EL.U16 R84, [R38.64] ;  /* 0x0000000426546981 */ /* 0x0004e2000c2e1500 */
[----:B------:R-:W-:Y:S01]  /*1190*/  ISETP.NE.AND P6, PT, R82, RZ, PT ;  /* 0x000000ff5200720c */ /* 0x000fe20003fc5270 */
[----:B------:R-:W-:Y:S01]  /*11a0*/  IMAD.WIDE R66, R77, R110, c[0x0][0x170] ;  /* 0x00005c004d427625 */ /* 0x000fe200078e026e */
[----:B------:R-:W-:-:S03]  /*11b0*/  PRMT R82, RZ, 0x7610, R82 ;  /* 0x00007610ff527816 */ /* 0x000fc60000000052 */
[----:B------:R-:W-:Y:S01]  /*11c0*/  IMAD.WIDE R42, R93, R110, c[0x0][0x170] ;  /* 0x00005c005d2a7625 */ /* 0x000fe200078e026e */
[----:B------:R-:W-:-:S03]  /*11d0*/  PRMT R77, RZ, 0x7610, R77 ;  /* 0x00007610ff4d7816 */ /* 0x000fc6000000004d */
[-C--:B------:R-:W-:Y:S01]  /*11e0*/  IMAD.WIDE R68, R95, R110.reuse, c[0x0][0x170] ;  /* 0x00005c005f447625 */ /* 0x080fe200078e026e */
[----:B------:R4:W5:Y:S04]  /*11f0*/  @P0 LDG.E.EL.U16 R82, [R42.64] ;  /* 0x000000042a520981 */ /* 0x000968000c2e1500 */
[----:B------:R0:W5:Y:S01]  /*1200*/  @P6 LDG.E.EL.U16 R85, [R66.64] ;  /* 0x0000000442556981 */ /* 0x000162000c2e1500 */
[----:B------:R-:W-:Y:S01]  /*1210*/  PRMT R72, RZ, 0x7610, R72 ;  /* 0x00007610ff487816 */ /* 0x000fe20000000048 */
[-C--:B------:R-:W-:Y:S02]  /*1220*/  IMAD.WIDE R86, R87, R110.reuse, c[0x0][0x170] ;  /* 0x00005c0057567625 */ /* 0x080fe400078e026e */
[----:B------:R0:W5:Y:S02]  /*1230*/  @P1 LDG.E.EL.U16 R77, [R68.64] ;  /* 0x00000004444d1981 */ /* 0x000164000c2e1500 */
[-C--:B--2---:R-:W-:Y:S01]  /*1240*/  IMAD.WIDE R38, R81, R110.reuse, c[0x0][0x170] ;  /* 0x00005c0051267625 */ /* 0x084fe200078e026e */
[----:B------:R-:W-:Y:S01]  /*1250*/  PRMT R81, RZ, 0x7610, R81 ;  /* 0x00007610ff517816 */ /* 0x000fe20000000051 */
[----:B------:R2:W5:Y:S02]  /*1260*/  @P2 LDG.E.EL.U16 R72, [R86.64] ;  /* 0x0000000456482981 */ /* 0x000564000c2e1500 */
[----:B----4-:R-:W-:Y:S01]  /*1270*/  IMAD.WIDE R42, R73, R110, c[0x0][0x170] ;  /* 0x00005c00492a7625 */ /* 0x010fe200078e026e */
[----:B------:R-:W-:-:S02]  /*1280*/  PRMT R74, RZ, 0x7610, R74 ;  /* 0x00007610ff4a7816 */ /* 0x000fc4000000004a */
[----:B------:R-:W-:Y:S01]  /*1290*/  PRMT R80, RZ, 0x7610, R80 ;  /* 0x00007610ff507816 */ /* 0x000fe20000000050 */
[----:B0-----:R-:W-:Y:S01]  /*12a0*/  IMAD.WIDE R66, R75, R110, c[0x0][0x170] ;  /* 0x00005c004b427625 */ /* 0x001fe200078e026e */
[----:B------:R0:W4:Y:S04]  /*12b0*/  @P5 LDG.E.EL.U16 R81, [R42.64] ;  /* 0x000000042a515981 */ /* 0x000128000c2e1500 */
[----:B------:R0:W4:Y:S04]  /*12c0*/  @P3 LDG.E.EL.U16 R74, [R38.64] ;  /* 0x00000004264a3981 */ /* 0x000128000c2e1500 */
[----:B------:R0:W4:Y:S01]  /*12d0*/  @P4 LDG.E.EL.U16 R80, [R66.64] ;  /* 0x0000000442504981 */ /* 0x000122000c2e1500 */
[----:B------:R-:W-:-:S02]  /*12e0*/  ISETP.NE.AND P6, PT, R96, RZ, PT ;  /* 0x000000ff6000720c */ /* 0x000fc40003fc5270 */
[----:B------:R-:W-:Y:S02]  /*12f0*/  P2R R44, PR, RZ, 0x20 ;  /* 0x00000020ff2c7803 */ /* 0x000fe40000000000 */
[----:B------:R-:W-:Y:S02]  /*1300*/  ISETP.LT.AND P3, PT, R92, c[0x0][0x1b0], !P6 ;  /* 0x00006c005c007a0c */ /* 0x000fe40007761270 */
[----:B------:R-:W-:Y:S01]  /*1310*/  ISETP.LT.AND P5, PT, R71, c[0x0][0x1b0], !P6 ;  /* 0x00006c0047007a0c */ /* 0x000fe200077a1270 */
[----:B------:R-:W-:Y:S01]  /*1320*/  IMAD R71, R35, 0xa, R70 ;  /* 0x0000000a23477824 */ /* 0x000fe200078e0246 */
[----:B------:R-:W-:Y:S02]  /*1330*/  P2R R45, PR, RZ, 0x10 ;  /* 0x00000010ff2d7803 */ /* 0x000fe40000000000 */
[----:B------:R-:W-:Y:S01]  /*1340*/  ISETP.LT.AND P4, PT, R91, c[0x0][0x1b0], !P6 ;  /* 0x00006c005b007a0c */ /* 0x000fe20007781270 */
[----:B0-----:R-:W-:Y:S01]  /*1350*/  IMAD.WIDE R42, R71, R110, c[0x0][0x168] ;  /* 0x00005a00472a7625 */ /* 0x001fe200078e026e */
[----:B------:R-:W-:-:S02]  /*1360*/  PRMT R91, RZ, 0x7610, R91 ;  /* 0x00007610ff5b7816 */ /* 0x000fc4000000005b */
[----:B------:R-:W-:-:S04]  /*1370*/  P2R R92, PR, RZ, 0x8 ;  /* 0x00000008ff5c7803 */ /* 0x000fc80000000000 */
[----:B------:R0:W4:Y:S01]  /*1380*/  @P3 LDG.E.EL.U16 R91, [R42.64] ;  /* 0x000000042a5b3981 */ /* 0x000122000c2e1500 */
[----:B------:R-:W-:-:S04]  /*1390*/  ISETP.NE.AND P3, PT, R41, RZ, PT ;  /* 0x000000ff2900720c */ /* 0x000fc80003f65270 */
[----:B--2---:R-:W-:Y:S02]  /*13a0*/  P2R R87, PR, RZ, 0x8 ;  /* 0x00000008ff577803 */ /* 0x004fe40000000000 */
[----:B------:R-:W-:-:S04]  /*13b0*/  ISETP.NE.AND P3, PT, R76, RZ, PT ;  /* 0x000000ff4c00720c */ /* 0x000fc80003f65270 */
[----:B------:R-:W-:Y:S02]  /*13c0*/  P2R R93, PR, RZ, 0x8 ;  /* 0x00000008ff5d7803 */ /* 0x000fe40000000000 */
[----:B------:R-:W-:-:S04]  /*13d0*/  ISETP.NE.AND P3, PT, R46, RZ, PT ;  /* 0x000000ff2e00720c */ /* 0x000fc80003f65270 */
[----:B------:R-:W-:Y:S02]  /*13e0*/  P2R R95, PR, RZ, 0x8 ;  /* 0x00000008ff5f7803 */ /* 0x000fe40000000000 */
[----:B------:R-:W-:Y:S01]  /*13f0*/  ISETP.NE.AND P3, PT, R47, RZ, PT ;  /* 0x000000ff2f00720c */ /* 0x000fe20003f65270 */
[----:B------:R-:W-:-:S03]  /*1400*/  IMAD R73, R35, 0xa, R83 ;  /* 0x0000000a23497824 */ /* 0x000fc600078e0253 */
[----:B------:R-:W-:Y:S02]  /*1410*/  P2R R96, PR, RZ, 0x8 ;  /* 0x00000008ff607803 */ /* 0x000fe40000000000 */
[----:B------:R-:W-:Y:S01]  /*1420*/  ISETP.NE.AND P3, PT, R48, RZ, PT ;  /* 0x000000ff3000720c */ /* 0x000fe20003f65270 */
[-C--:B------:R-:W-:Y:S01]  /*1430*/  IMAD.WIDE R68, R73, R110.reuse, c[0x0][0x168] ;  /* 0x00005a0049447625 */ /* 0x080fe200078e026e */
[----:B------:R-:W-:Y:S02]  /*1440*/  PRMT R100, RZ, 0x7610, R100 ;  /* 0x00007610ff647816 */ /* 0x000fe40000000064 */
[----:B------:R-:W-:Y:S02]  /*1450*/  P2R R98, PR, RZ, 0x8 ;  /* 0x00000008ff627803 */ /* 0x000fe40000000000 */
[----:B------:R-:W-:Y:S01]  /*1460*/  ISETP.NE.AND P3, PT, R49, RZ, PT ;  /* 0x000000ff3100720c */ /* 0x000fe20003f65270 */
[----:B------:R-:W-:Y:S01]  /*1470*/  IMAD R75, R35, 0xa, R36 ;  /* 0x0000000a234b7824 */ /* 0x000fe200078e0224 */
[----:B------:R-:W-:Y:S01]  /*1480*/  ISETP.LT.AND P2, PT, R101, c[0x0][0x1b0], !P6 ;  /* 0x00006c0065007a0c */ /* 0x000fe20007741270 */
[----:B------:R2:W4:Y:S01]  /*1490*/  @P5 LDG.E.EL.U16 R100, [R68.64] ;  /* 0x0000000444645981 */ /* 0x000522000c2e1500 */
[----:B------:R-:W-:Y:S01]  /*14a0*/  ISETP.LT.AND P1, PT, R99, c[0x0][0x1b0], !P6 ;  /* 0x00006c0063007a0c */ /* 0x000fe20007721270 */
[----:B------:R-:W-:Y:S01]  /*14b0*/  IMAD R115, R35, 0xa, R112 ;  /* 0x0000000a23737824 */ /* 0x000fe200078e0270 */
[----:B------:R-:W-:Y:S01]  /*14c0*/  PRMT R107, RZ, 0x7610, R107 ;  /* 0x00007610ff6b7816 */ /* 0x000fe2000000006b */
[----:B------:R-:W-:Y:S01]  /*14d0*/  IMAD.WIDE R38, R75, R110, c[0x0][0x168] ;  /* 0x00005a004b267625 */ /* 0x000fe200078e026e */
[----:B------:R-:W-:Y:S01]  /*14e0*/  ISETP.LT.AND P0, PT, R90, c[0x0][0x1b0], !P6 ;  /* 0x00006c005a007a0c */ /* 0x000fe20007701270 */
[----:B------:R-:W-:Y:S01]  /*14f0*/  LDS.U16 R101, [R32.X4] ;  /* 0x0000000020657984 */ /* 0x000fe20000004400 */
[----:B------:R-:W-:-:S02]  /*1500*/  PRMT R105, RZ, 0x7610, R105 ;  /* 0x00007610ff697816 */ /* 0x000fc40000000069 */
[----:B--2---:R-:W-:Y:S01]  /*1510*/  P2R R68, PR, RZ, 0x20 ;  /* 0x00000020ff447803 */ /* 0x004fe20000000000 */
[----:B------:R-:W-:Y:S01]  /*1520*/  IMAD R113, R35, 0xa, R79 ;  /* 0x0000000a23717824 */ /* 0x000fe200078e024f */
[----:B------:R-:W-:Y:S01]  /*1530*/  ISETP.LT.AND P5, PT, R89, c[0x0][0x1b0], !P6 ;  /* 0x00006c0059007a0c */ /* 0x000fe200077a1270 */
[-C--:B------:R-:W-:Y:S01]  /*1540*/  IMAD.WIDE R66, R115, R110.reuse, c[0x0][0x168] ;  /* 0x00005a0073427625 */ /* 0x080fe200078e026e */
[----:B------:R-:W-:Y:S01]  /*1550*/  ISETP.LT.AND P6, PT, R88, c[0x0][0x1b0], !P6 ;  /* 0x00006c0058007a0c */ /* 0x000fe200077c1270 */
[----:B------:R2:W4:Y:S01]  /*1560*/  @P4 LDG.E.EL.U16 R107, [R38.64] ;  /* 0x00000004266b4981 */ /* 0x000522000c2e1500 */
[----:B------:R-:W-:Y:S01]  /*1570*/  PRMT R102, RZ, 0x7610, R102 ;  /* 0x00007610ff667816 */ /* 0x000fe20000000066 */
[C---:B------:R-:W-:Y:S02]  /*1580*/  IMAD R119, R35.reuse, 0xa, R78 ;  /* 0x0000000a23777824 */ /* 0x040fe400078e024e */
[----:B------:R-:W-:Y:S01]  /*1590*/  IMAD R117, R35, 0xa, R116 ;  /* 0x0000000a23757824 */ /* 0x000fe200078e0274 */
[----:B------:R-:W-:Y:S01]  /*15a0*/  PRMT R104, RZ, 0x7610, R104 ;  /* 0x00007610ff687816 */ /* 0x000fe20000000068 */
[----:B------:R1:W4:Y:S01]  /*15b0*/  @P2 LDG.E.EL.U16 R105, [R66.64] ;  /* 0x0000000442692981 */ /* 0x000322000c2e1500 */
[----:B0-----:R-:W-:Y:S01]  /*15c0*/  IMAD.WIDE R42, R119, R110, c[0x0][0x168] ;  /* 0x00005a00772a7625 */ /* 0x001fe200078e026e */
[----:B------:R-:W-:-:S02]  /*15d0*/  PRMT R86, RZ, 0x7610, R86 ;  /* 0x00007610ff567816 */ /* 0x000fc40000000056 */
[----:B------:R-:W-:Y:S01]  /*15e0*/  PRMT R103, RZ, 0x7610, R103 ;  /* 0x00007610ff677816 */ /* 0x000fe20000000067 */
[-C--:B--2---:R-:W-:Y:S01]  /*15f0*/  IMAD.WIDE R38, R113, R110.reuse, c[0x0][0x168] ;  /* 0x00005a0071267625 */ /* 0x084fe200078e026e */
[----:B------:R0:W2:Y:S03]  /*1600*/  @P0 LDG.E.EL.U16 R104, [R42.64] ;  /* 0x000000042a680981 */ /* 0x0000a6000c2e1500 */
[----:B------:R-:W-:Y:S01]  /*1610*/  IMAD R111, R35, 0xa, R118 ;  /* 0x0000000a236f7824 */ /* 0x000fe200078e0276 */
[----:B------:R0:W2:Y:S01]  /*1620*/  @P1 LDG.E.EL.U16 R102, [R38.64] ;  /* 0x0000000426661981 */ /* 0x0000a2000c2e1500 */
[----:B-1----:R-:W-:-:S03]  /*1630*/  IMAD.WIDE R66, R117, R110, c[0x0][0x168] ;  /* 0x00005a0075427625 */ /* 0x002fc600078e026e */
[----:B------:R-:W1:Y:S01]  /*1640*/  LDS.U16 R89, [R3.X4] ;  /* 0x0000000003597984 */ /* 0x000e620000004400 */
[----:B0-----:R-:W-:-:S03]  /*1650*/  P2R R43, PR, RZ, 0x20 ;  /* 0x00000020ff2b7803 */ /* 0x001fc60000000000 */
[----:B------:R4:W2:Y:S01]  /*1660*/  @P5 LDG.E.EL.U16 R86, [R66.64] ;  /* 0x0000000442565981 */ /* 0x0008a2000c2e1500 */
[----:B------:R-:W-:Y:S01]  /*1670*/  IMAD.WIDE R38, R111, R110, c[0x0][0x168] ;  /* 0x00005a006f267625 */ /* 0x000fe200078e026e */
[----:B------:R-:W-:-:S04]  /*1680*/  ISETP.NE.AND P5, PT, R44, RZ, PT ;  /* 0x000000ff2c00720c */ /* 0x000fc80003fa5270 */
[----:B------:R0:W2:Y:S01]  /*1690*/  @P6 LDG.E.EL.U16 R103, [R38.64] ;  /* 0x0000000426676981 */ /* 0x0000a2000c2e1500 */
[----:B------:R-:W-:Y:S02]  /*16a0*/  P2R R69, PR, RZ, 0x10 ;  /* 0x00000010ff457803 */ /* 0x000fe40000000000 */
[----:B------:R-:W-:Y:S01]  /*16b0*/  ISETP.NE.AND P4, PT, R45, RZ, PT ;  /* 0x000000ff2d00720c */ /* 0x000fe20003f85270 */
[C---:B------:R-:W-:Y:S02]  /*16c0*/  IMAD.IADD R83, R30.reuse, 0x1, R83 ;  /* 0x000000011e537824 */ /* 0x040fe400078e0253 */
[----:B------:R-:W-:Y:S02]  /*16d0*/  IMAD.IADD R121, R30, 0x1, R70 ;  /* 0x000000011e797824 */ /* 0x000fe400078e0246 */
[----:B0-----:R-:W-:-:S04]  /*16e0*/  IMAD.WIDE R38, R75, R110, c[0x0][0x180] ;  /* 0x000060004b267625 */ /* 0x001fc800078e026e */
[C-C-:B------:R-:W-:Y:S01]  /*16f0*/  IMAD.IADD R75, R30.reuse, 0x1, R36.reuse ;  /* 0x000000011e4b7824 */ /* 0x140fe200078e0224 */
[----:B------:R-:W-:Y:S01]  /*1700*/  PRMT R36, RZ, 0x7610, R36 ;  /* 0x00007610ff247816 */ /* 0x000fe20000000024 */
[C---:B------:R-:W-:Y:S01]  /*1710*/  IMAD.IADD R123, R30.reuse, 0x1, R112 ;  /* 0x000000011e7b7824 */ /* 0x040fe200078e0270 */
[----:B------:R-:W-:Y:S02]  /*1720*/  PRMT R114, RZ, 0x7610, R114 ;  /* 0x00007610ff727816 */ /* 0x000fe40000000072 */
[----:B------:R-:W-:Y:S01]  /*1730*/  PRMT R112, RZ, 0x7610, R112 ;  /* 0x00007610ff707816 */ /* 0x000fe20000000070 */
[--C-:B------:R-:W-:Y:S01]  /*1740*/  IMAD.IADD R125, R30, 0x1, R116.reuse ;  /* 0x000000011e7d7824 */ /* 0x100fe200078e0274 */
[----:B------:R-:W-:Y:S02]  /*1750*/  PRMT R116, RZ, 0x7610, R116 ;  /* 0x00007610ff747816 */ /* 0x000fe40000000074 */
[----:B------:R-:W-:Y:S02]  /*1760*/  PRMT R122, RZ, 0x7610, R122 ;  /* 0x00007610ff7a7816 */ /* 0x000fe4000000007a */
[----:B------:R-:W-:-:S02]  /*1770*/  PRMT R120, RZ, 0x7610, R120 ;  /* 0x00007610ff787816 */ /* 0x000fc40000000078 */
[----:B------:R-:W-:Y:S02]  /*1780*/  PRMT R124, RZ, 0x7610, R124 ;  /* 0x00007610ff7c7816 */ /* 0x000fe4000000007c */
[----:B---3--:R-:W-:Y:S01]  /*1790*/  SEL R84, R84, RZ, P3 ;  /* 0x000000ff54547207 */ /* 0x008fe20001800000 */
[----:B------:R-:W-:Y:S06]  /*17a0*/  BAR.SYNC 0x0 ;  /* 0x0000000000007b1d */ /* 0x000fec0000000000 */
[----:B------:R-:W-:-:S04]  /*17b0*/  ISETP.NE.AND P3, PT, R98, RZ, PT ;  /* 0x000000ff6200720c */ /* 0x000fc80003f65270 */
[----:B-----5:R-:W-:Y:S02]  /*17c0*/  SEL R88, R85, RZ, P3 ;  /* 0x000000ff55587207 */ /* 0x020fe40001800000 */
[----:B------:R-:W-:-:S04]  /*17d0*/  ISETP.NE.AND P3, PT, R96, RZ, PT ;  /* 0x000000ff6000720c */ /* 0x000fc80003f65270 */
[----:B------:R-:W-:Y:S02]  /*17e0*/  SEL R82, R82, RZ, P3 ;  /* 0x000000ff52527207 */ /* 0x000fe40001800000 */
[----:B------:R-:W-:-:S04]  /*17f0*/  ISETP.NE.AND P3, PT, R95, RZ, PT ;  /* 0x000000ff5f00720c */ /* 0x000fc80003f65270 */
[----:B------:R-:W-:Y:S02]  /*1800*/  SEL R90, R77, RZ, P3 ;  /* 0x000000ff4d5a7207 */ /* 0x000fe40001800000 */
[----:B------:R-:W-:Y:S01]  /*1810*/  ISETP.NE.AND P3, PT, R93, RZ, PT ;  /* 0x000000ff5d00720c */ /* 0x000fe20003f65270 */
[----:B------:R-:W-:Y:S01]  /*1820*/  STS.U16 [R3.X8], R84 ;  /* 0x0000005403007388 */ /* 0x000fe20000008400 */
[----:B----4-:R-:W-:Y:S02]  /*1830*/  SEL R66, R81, RZ, P5 ;  /* 0x000000ff51427207 */ /* 0x010fe40002800000 */
[----:B------:R-:W-:Y:S01]  /*1840*/  SEL R72, R72, RZ, P3 ;  /* 0x000000ff48487207 */ /* 0x000fe20001800000 */
[----:B------:R-:W-:Y:S01]  /*1850*/  STS.U16 [R3.X8+0x4], R88 ;  /* 0x0000045803007388 */ /* 0x000fe20000008400 */
[----:B------:R-:W-:Y:S02]  /*1860*/  ISETP.NE.AND P3, PT, R87, RZ, PT ;  /* 0x000000ff5700720c */ /* 0x000fe40003f65270 */
[----:B------:R-:W-:Y:S01]  /*1870*/  ISETP.NE.AND P5, PT, R68, RZ, PT ;  /* 0x000000ff4400720c */ /* 0x000fe20003fa5270 */
[----:B------:R-:W-:Y:S06]  /*1880*/  BAR.SYNC 0x0 ;  /* 0x0000000000007b1d */ /* 0x000fec0000000000 */
[----:B------:R-:W-:Y:S01]  /*1890*/  LDS.U16 R77, [R3.X4] ;  /* 0x00000000034d7984 */ /* 0x000fe20000004400 */
[----:B------:R-:W-:-:S03]  /*18a0*/  SEL R74, R74, RZ, P3 ;  /* 0x000000ff4a4a7207 */ /* 0x000fc60001800000 */
[----:B------:R-:W0:Y:S01]  /*18b0*/  LDS.U16 R99, [R32.X4] ;  /* 0x0000000020637984 */ /* 0x000e220000004400 */
[----:B------:R-:W-:-:S03]  /*18c0*/  SEL R80, R80, RZ, P4 ;  /* 0x000000ff50507207 */ /* 0x000fc60002000000 */
[----:B------:R-:W-:Y:S06]  /*18d0*/  BAR.SYNC 0x0 ;  /* 0x0000000000007b1d */ /* 0x000fec0000000000 */
[----:B------:R-:W-:Y:S01]  /*18e0*/  STS.U16 [R3.X8], R82 ;  /* 0x0000005203007388 */ /* 0x000fe20000008400 */
[----:B------:R-:W-:-:S03]  /*18f0*/  ISETP.NE.AND P4, PT, R69, RZ, PT ;  /* 0x000000ff4500720c */ /* 0x000fc60003f85270 */
[----:B------:R-:W-:Y:S01]  /*1900*/  STS.U16 [R3.X8+0x4], R90 ;  /* 0x0000045a03007388 */ /* 0x000fe20000008400 */
[----:B------:R-:W-:-:S03]  /*1910*/  PRMT R95, RZ, 0x7610, R95 ;  /* 0x00007610ff5f7816 */ /* 0x000fc6000000005f */
[----:B------:R-:W-:Y:S06]  /*1920*/  BAR.SYNC 0x0 ;  /* 0x0000000000007b1d */ /* 0x000fec0000000000 */
[----:B------:R-:W-:Y:S01]  /*1930*/  LDS.U16 R98, [R3.X4] ;  /* 0x0000000003627984 */ /* 0x000fe20000004400 */
[----:B------:R-:W-:Y:S01]  /*1940*/  PRMT R81, RZ, 0x7610, R81 ;  /* 0x00007610ff517816 */ /* 0x000fe20000000051 */
[-C--:B------:R-:W-:Y:S02]  /*1950*/  IMAD.WIDE R68, R73, R110.reuse, c[0x0][0x180] ;  /* 0x0000600049447625 */ /* 0x080fe400078e026e */
[----:B------:R-:W-:Y:S04]  /*1960*/  LDS.U16 R87, [R32.X4] ;  /* 0x0000000020577984 */ /* 0x000fe80000004400 */
[----:B------:R-:W-:Y:S06]  /*1970*/  BAR.SYNC 0x0 ;  /* 0x0000000000007b1d */ /* 0x000fec0000000000 */
[----:B------:R-:W-:Y:S04]  /*1980*/  STS.U16 [R3.X8], R72 ;  /* 0x0000004803007388 */ /* 0x000fe80000008400 */
[----:B------:R-:W-:Y:S04]  /*1990*/  STS.U16 [R3.X8+0x4], R74 ;  /* 0x0000044a03007388 */ /* 0x000fe80000008400 */
[----:B------:R-:W-:Y:S06]  /*19a0*/  BAR.SYNC 0x0 ;  /* 0x0000000000007b1d */ /* 0x000fec0000000000 */
[----:B------:R-:W-:Y:S01]  /*19b0*/  IMAD.WIDE R72, R83, R110, c[0x0][0x178] ;  /* 0x00005e0053487625 */ /* 0x000fe200078e026e */
[----:B------:R-:W-:Y:S04]  /*19c0*/  LDS.U16 R96, [R3.X4] ;  /* 0x0000000003607984 */ /* 0x000fe80000004400 */
[----:B------:R-:W3:Y:S04]  /*19d0*/  LDS.U16 R90, [R32.X4] ;  /* 0x00000000205a7984 */ /* 0x000ee80000004400 */
[----:B------:R-:W-:Y:S06]  /*19e0*/  BAR.SYNC 0x0 ;  /* 0x0000000000007b1d */ /* 0x000fec0000000000 */
[----:B------:R-:W-:Y:S04]  /*19f0*/  STS.U16 [R3.X8], R80 ;  /* 0x0000005003007388 */ /* 0x000fe80000008400 */
[----:B------:R-:W-:Y:S01]  /*1a00*/  STS.U16 [R3.X8+0x4], R66 ;  /* 0x0000044203007388 */ /* 0x000fe20000008400 */
[----:B------:R-:W-:-:S03]  /*1a10*/  ISETP.NE.AND P3, PT, R92, RZ, PT ;  /* 0x000000ff5c00720c */ /* 0x000fc60003f65270 */
[----:B------:R-:W-:Y:S06]  /*1a20*/  BAR.SYNC 0x0 ;  /* 0x0000000000007b1d */ /* 0x000fec0000000000 */
[----:B------:R4:W5:Y:S01]  /*1a30*/  @P5 LDG.E.EL.U16 R95, [R68.64] ;  /* 0x00000004445f5981 */ /* 0x000962000c2e1500 */
[----:B------:R-:W-:Y:S01]  /*1a40*/  PRMT R80, RZ, 0x7610, R80 ;  /* 0x00007610ff507816 */ /* 0x000fe20000000050 */
[-C--:B------:R-:W-:Y:S02]  /*1a50*/  IMAD.WIDE R66, R71, R110.reuse, c[0x0][0x180] ;  /* 0x0000600047427625 */ /* 0x080fe400078e026e */
[----:B------:R0:W5:Y:S01]  /*1a60*/  @P5 LDG.E.EL.U16 R81, [R72.64] ;  /* 0x0000000448515981 */ /* 0x000162000c2e1500 */
[----:B------:R-:W-:Y:S01]  /*1a70*/  PRMT R84, RZ, 0x7610, R84 ;  /* 0x00007610ff547816 */ /* 0x000fe20000000054 */
[----:B------:R-:W-:Y:S01]  /*1a80*/  IMAD.WIDE R70, R75, R110, c[0x0][0x178] ;  /* 0x00005e004b467625 */ /* 0x000fe200078e026e */
[----:B------:R-:W-:-:S03]  /*1a90*/  PRMT R93, RZ, 0x7610, R93 ;  /* 0x00007610ff5d7816 */ /* 0x000fc6000000005d */
[-C--:B----4-:R-:W-:Y:S01]  /*1aa0*/  IMAD.WIDE R68, R83, R110.reuse, c[0x0][0x188] ;  /* 0x0000620053447625 */ /* 0x090fe200078e026e */
[----:B------:R-:W-:Y:S01]  /*1ab0*/  PRMT R88, RZ, 0x7610, R88 ;  /* 0x00007610ff587816 */ /* 0x000fe20000000058 */
[----:B------:R4:W5:Y:S02]  /*1ac0*/  @P4 LDG.E.EL.U16 R84, [R38.64] ;  /* 0x0000000426544981 */ /* 0x000964000c2e1500 */
[-C--:B0-----:R-:W-:Y:S02]  /*1ad0*/  IMAD.WIDE R72, R75, R110.reuse, c[0x0][0x188] ;  /* 0x000062004b487625 */ /* 0x081fe400078e026e */
[----:B------:R0:W5:Y:S02]  /*1ae0*/  @P5 LDG.E.EL.U16 R80, [R68.64] ;  /* 0x0000000444505981 */ /* 0x000164000c2e1500 */
[----:B------:R-:W-:Y:S02]  /*1af0*/  IMAD.WIDE R74, R121, R110, c[0x0][0x178] ;  /* 0x00005e00794a7625 */ /* 0x000fe400078e026e */
[----:B------:R0:W5:Y:S04]  /*1b00*/  @P4 LDG.E.EL.U16 R93, [R70.64] ;  /* 0x00000004465d4981 */ /* 0x000168000c2e1500 */
[----:B------:R0:W5:Y:S04]  /*1b10*/  @P4 LDG.E.EL.U16 R88, [R72.64] ;  /* 0x0000000448584981 */ /* 0x000168000c2e1500 */
[----:B------:R1:W5:Y:S01]  /*1b20*/  @P3 LDG.E.EL.U16 R36, [R74.64] ;  /* 0x000000044a243981 */ /* 0x000362000c2e1500 */
[----:B------:R-:W-:-:S02]  /*1b30*/  PRMT R92, RZ, 0x7610, R92 ;  /* 0x00007610ff5c7816 */ /* 0x000fc4000000005c */
[----:B----4-:R-:W-:-:S04]  /*1b40*/  PRMT R39, RZ, 0x7610, R39 ;  /* 0x00007610ff277816 */ /* 0x010fc80000000027 */
[----:B------:R4:W5:Y:S01]  /*1b50*/  @P3 LDG.E.EL.U16 R92, [R66.64] ;  /* 0x00000004425c3981 */ /* 0x000962000c2e1500 */
[----:B------:R-:W-:Y:S01]  /*1b60*/  PRMT R82, RZ, 0x7610, R82 ;  /* 0x00007610ff527816 */ /* 0x000fe20000000052 */
[CC--:B0-----:R-:W-:Y:S01]  /*1b70*/  IMAD.WIDE R72, R123.reuse, R110.reuse, c[0x0][0x178] ;  /* 0x00005e007b487625 */ /* 0x0c1fe200078e026e */
[----:B------:R-:W-:Y:S02]  /*1b80*/  PRMT R83, RZ, 0x7610, R83 ;  /* 0x00007610ff537816 */ /* 0x000fe40000000053 */
[----:B------:R-:W-:Y:S01]  /*1b90*/  PRMT R85, RZ, 0x7610, R85 ;  /* 0x00007610ff557816 */ /* 0x000fe20000000055 */
[-C--:B-1----:R-:W-:Y:S01]  /*1ba0*/  IMAD.WIDE R74, R123, R110.reuse, c[0x0][0x188] ;  /* 0x000062007b4a7625 */ /* 0x082fe200078e026e */
[----:B------:R-:W-:Y:S01]  /*1bb0*/  PRMT R38, RZ, 0x7610, R38 ;  /* 0x00007610ff267816 */ /* 0x000fe20000000026 */
[----:B------:R0:W5:Y:S02]  /*1bc0*/  @P2 LDG.E.EL.U16 R82, [R72.64] ;  /* 0x0000000448522981 */ /* 0x000164000c2e1500 */
[----:B----4-:R-:W-:Y:S01]  /*1bd0*/  IMAD.WIDE R66, R115, R110, c[0x0][0x180] ;  /* 0x0000600073427625 */ /* 0x010fe200078e026e */
[----:B------:R-:W-:-:S02]  /*1be0*/  P2R R109, PR, RZ, 0x20 ;  /* 0x00000020ff6d7803 */ /* 0x000fc40000000000 */
[----:B------:R1:W4:Y:S01]  /*1bf0*/  @P2 LDG.E.EL.U16 R38, [R74.64] ;  /* 0x000000044a262981 */ /* 0x000322000c2e1500 */
[C---:B------:R-:W-:Y:S02]  /*1c00*/  IMAD.IADD R123, R30.reuse, 0x1, R79 ;  /* 0x000000011e7b7824 */ /* 0x040fe400078e024f */
[-C--:B------:R-:W-:Y:S01]  /*1c10*/  IMAD.WIDE R68, R113, R110.reuse, c[0x0][0x180] ;  /* 0x0000600071447625 */ /* 0x080fe200078e026e */
[----:B------:R0:W4:Y:S01]  /*1c20*/  @P2 LDG.E.EL.U16 R39, [R66.64] ;  /* 0x0000000442272981 */ /* 0x000122000c2e1500 */
[----:B------:R-:W-:Y:S02]  /*1c30*/  PRMT R113, RZ, 0x7610, R113 ;  /* 0x00007610ff717816 */ /* 0x000fe40000000071 */
[----:B------:R-:W-:Y:S01]  /*1c40*/  IMAD.WIDE R70, R121, R110, c[0x0][0x188] ;  /* 0x0000620079467625 */ /* 0x000fe200078e026e */
[----:B------:R-:W-:Y:S01]  /*1c50*/  ISETP.NE.AND P5, PT, R43, RZ, PT ;  /* 0x000000ff2b00720c */ /* 0x000fe20003fa5270 */
[----:B------:R1:W4:Y:S02]  /*1c60*/  @P1 LDG.E.EL.U16 R83, [R68.64] ;  /* 0x0000000444531981 */ /* 0x000324000c2e1500 */
[----:B------:R-:W-:-:S02]  /*1c70*/  IMAD.IADD R121, R30, 0x1, R78 ;  /* 0x000000011e797824 */ /* 0x000fc400078e024e */
[-C--:B------:R-:W-:Y:S01]  /*1c80*/  IMAD.WIDE R78, R123, R110.reuse, c[0x0][0x178] ;  /* 0x00005e007b4e7625 */ /* 0x080fe200078e026e */
[----:B------:R2:W4:Y:S03]  /*1c90*/  @P3 LDG.E.EL.U16 R85, [R70.64] ;  /* 0x0000000446553981 */ /* 0x000526000c2e1500 */
[-C--:B0-----:R-:W-:Y:S01]  /*1ca0*/  IMAD.WIDE R66, R119, R110.reuse, c[0x0][0x180] ;  /* 0x0000600077427625 */ /* 0x081fe200078e026e */
[----:B------:R0:W4:Y:S03]  /*1cb0*/  @P1 LDG.E.EL.U16 R113, [R78.64] ;  /* 0x000000044e711981 */ /* 0x000126000c2e1500 */
[-C--:B-1----:R-:W-:Y:S01]  /*1cc0*/  IMAD.WIDE R68, R123, R110.reuse, c[0x0][0x188] ;  /* 0x000062007b447625 */ /* 0x082fe200078e026e */
[----:B------:R-:W-:Y:S01]  /*1cd0*/  PRMT R119, RZ, 0x7610, R119 ;  /* 0x00007610ff777816 */ /* 0x000fe20000000077 */
[----:B------:R1:W4:Y:S02]  /*1ce0*/  @P0 LDG.E.EL.U16 R112, [R66.64] ;  /* 0x0000000442700981 */ /* 0x000324000c2e1500 */
[----:B------:R-:W-:Y:S01]  /*1cf0*/  IMAD.IADD R123, R30, 0x1, R118 ;  /* 0x000000011e7b7824 */ /* 0x000fe200078e0276 */
[----:B------:R-:W-:Y:S01]  /*1d00*/  PRMT R115, RZ, 0x7610, R115 ;  /* 0x00007610ff737816 */ /* 0x000fe20000000073 */
[----:B------:R0:W4:Y:S01]  /*1d10*/  @P1 LDG.E.EL.U16 R114, [R68.64] ;  /* 0x0000000444721981 */ /* 0x000122000c2e1500 */
[----:B------:R-:W-:-:S04]  /*1d20*/  IMAD.WIDE R74, R111, R110, c[0x0][0x180] ;  /* 0x000060006f4a7625 */ /* 0x000fc800078e026e */
[-C--:B--2---:R-:W-:Y:S01]  /*1d30*/  IMAD.WIDE R70, R121, R110.reuse, c[0x0][0x178] ;  /* 0x00005e0079467625 */ /* 0x084fe200078e026e */
[----:B------:R2:W4:Y:S03]  /*1d40*/  @P6 LDG.E.EL.U16 R119, [R74.64] ;  /* 0x000000044a776981 */ /* 0x000526000c2e1500 */
[----:B------:R-:W-:-:S04]  /*1d50*/  IMAD.WIDE R72, R117, R110, c[0x0][0x180] ;  /* 0x0000600075487625 */ /* 0x000fc800078e026e */
[-C--:B-1----:R-:W-:Y:S01]  /*1d60*/  IMAD.WIDE R66, R125, R110.reuse, c[0x0][0x178] ;  /* 0x00005e007d427625 */ /* 0x082fe200078e026e */
[----:B------:R-:W-:Y:S01]  /*1d70*/  PRMT R118, RZ, 0x7610, R118 ;  /* 0x00007610ff767816 */ /* 0x000fe20000000076 */
[----:B------:R1:W4:Y:S02]  /*1d80*/  @P0 LDG.E.EL.U16 R115, [R70.64] ;  /* 0x0000000446730981 */ /* 0x000324000c2e1500 */
[-C--:B0-----:R-:W-:Y:S01]  /*1d90*/  IMAD.WIDE R68, R123, R110.reuse, c[0x0][0x178] ;  /* 0x00005e007b447625 */ /* 0x081fe200078e026e */
[----:B------:R-:W-:Y:S01]  /*1da0*/  PRMT R117, RZ, 0x7610, R117 ;  /* 0x00007610ff757816 */ /* 0x000fe20000000075 */
[----:B------:R0:W4:Y:S02]  /*1db0*/  @P5 LDG.E.EL.U16 R122, [R72.64] ;  /* 0x00000004487a5981 */ /* 0x000124000c2e1500 */
[-C--:B------:R-:W-:Y:S02]  /*1dc0*/  IMAD.WIDE R78, R121, R110.reuse, c[0x0][0x188] ;  /* 0x00006200794e7625 */ /* 0x080fe400078e026e */
[----:B------:R0:W4:Y:S02]  /*1dd0*/  @P6 LDG.E.EL.U16 R116, [R68.64] ;  /* 0x0000000444746981 */ /* 0x000124000c2e1500 */
[----:B-1----:R-:W-:-:S02]  /*1de0*/  IMAD.WIDE R70, R125, R110, c[0x0][0x188] ;  /* 0x000062007d467625 */ /* 0x002fc400078e026e */
[----:B------:R1:W4:Y:S02]  /*1df0*/  @P5 LDG.E.EL.U16 R120, [R66.64] ;  /* 0x0000000442785981 */ /* 0x000324000c2e1500 */
[----:B------:R-:W-:Y:S02]  /*1e00*/  IMAD.WIDE R110, R123, R110, c[0x0][0x188] ;  /* 0x000062007b6e7625 */ /* 0x000fe400078e026e */
[----:B------:R0:W4:Y:S04]  /*1e10*/  @P0 LDG.E.EL.U16 R118, [R78.64] ;  /* 0x000000044e760981 */ /* 0x000128000c2e1500 */
[----:B------:R0:W4:Y:S04]  /*1e20*/  @P5 LDG.E.EL.U16 R117, [R70.64] ;  /* 0x0000000446755981 */ /* 0x000128000c2e1500 */
[----:B------:R-:W4:Y:S01]  /*1e30*/  @P6 LDG.E.EL.U16 R124, [R110.64] ;  /* 0x000000046e7c6981 */ /* 0x000f22000c2e1500 */
[----:B------:R-:W-:-:S02]  /*1e40*/  ISETP.NE.AND P5, PT, R109, RZ, PT ;  /* 0x000000ff6d00720c */ /* 0x000fc40003fa5270 */
[----:B------:R-:W-:Y:S02]  /*1e50*/  SEL R104, R104, RZ, P0 ;  /* 0x000000ff68687207 */ /* 0x000fe40000000000 */
[----:B------:R-:W-:Y:S02]  /*1e60*/  SEL R100, R100, RZ, P5 ;  /* 0x000000ff64647207 */ /* 0x000fe40002800000 */
[----:B------:R-:W-:Y:S02]  /*1e70*/  P2R R42, PR, RZ, 0x40 ;  /* 0x00000040ff2a7803 */ /* 0x000fe40000000000 */
[----:B-1----:R-:W-:Y:S02]  /*1e80*/  P2R R66, PR, RZ, 0x40 ;  /* 0x00000040ff427803 */ /* 0x002fe40000000000 */
[----:B------:R-:W-:Y:S02]  /*1e90*/  ISETP.NE.AND P6, PT, R43, RZ, PT ;  /* 0x000000ff2b00720c */ /* 0x000fe40003fc5270 */
[----:B------:R-:W-:Y:S01]  /*1ea0*/  SEL R107, R107, RZ, P4 ;  /* 0x000000ff6b6b7207 */ /* 0x000fe20002000000 */
[----:B------:R-:W-:Y:S01]  /*1eb0*/  HADD2.F32 R40, -RZ, R40.H0_H0 ;  /* 0x20000028ff287230 */ /* 0x000fe20000004100 */
[----:B------:R-:W-:Y:S01]  /*1ec0*/  SEL R86, R86, RZ, P6 ;  /* 0x000000ff56567207 */ /* 0x000fe20003000000 */
[----:B------:R-:W-:-:S02]  /*1ed0*/  HADD2.F32 R67, -RZ, R100.H0_H0 ;  /* 0x20000064ff437230 */ /* 0x000fc40000004100 */
[----:B------:R-:W-:Y:S02]  /*1ee0*/  HADD2.F32 R37, -RZ, R37.H0_H0 ;  /* 0x20000025ff257230 */ /* 0x000fe40000004100 */
[----:B------:R-:W-:Y:S02]  /*1ef0*/  HADD2.F32 R104, -RZ, R104.H0_H0 ;  /* 0x20000068ff687230 */ /* 0x000fe40000004100 */
[----:B0-----:R-:W-:Y:S02]  /*1f00*/  HADD2.F32 R68, -RZ, R108.H0_H0 ;  /* 0x2000006cff447230 */ /* 0x001fe40000004100 */
[----:B------:R-:W-:Y:S01]  /*1f10*/  HADD2.F32 R107, -RZ, R107.H0_H0 ;  /* 0x2000006bff6b7230 */ /* 0x000fe20000004100 */
[----:B------:R-:W-:Y:S01]  /*1f20*/  FADD R67, R40, R67 ;  /* 0x0000004328437221 */ /* 0x000fe20000000000 */
[----:B------:R-:W-:Y:S01]  /*1f30*/  FADD R73, R37, R104 ;  /* 0x0000006825497221 */ /* 0x000fe20000000000 */
[----:B------:R-:W-:Y:S01]  /*1f40*/  SEL R102, R102, RZ, P1 ;  /* 0x000000ff66667207 */ /* 0x000fe20000800000 */
[----:B------:R-:W-:Y:S01]  /*1f50*/  HADD2.F32 R40, -RZ, R89.H0_H0 ;  /* 0x20000059ff287230 */ /* 0x000fe20000004100 */
[----:B------:R-:W-:Y:S01]  /*1f60*/  FADD R68, R68, R107 ;  /* 0x0000006b44447221 */ /* 0x000fe20000000000 */
[----:B------:R-:W-:-:S02]  /*1f70*/  HADD2.F32 R71, -RZ, R86.H0_H0 ;  /* 0x20000056ff477230 */ /* 0x000fc40000004100 */
[----:B------:R-:W-:Y:S01]  /*1f80*/  HADD2.F32 R37, -RZ, R99.H0_H0 ;  /* 0x20000063ff257230 */ /* 0x000fe20000004100 */
[----:B------:R-:W-:Y:S01]  /*1f90*/  SEL R91, R91, RZ, P3 ;  /* 0x000000ff5b5b7207 */ /* 0x000fe20001800000 */
[----:B------:R-:W-:Y:S01]  /*1fa0*/  HADD2.F32 R72, -RZ, R77.H0_H0 ;  /* 0x2000004dff487230 */ /* 0x000fe20000004100 */
[----:B------:R-:W-:Y:S01]  /*1fb0*/  FADD R40, R40, R71 ;  /* 0x0000004728287221 */ /* 0x000fe20000000000 */
[----:B------:R-:W-:Y:S01]  /*1fc0*/  HADD2.F32 R94, -RZ, R94.H0_H0 ;  /* 0x2000005eff5e7230 */ /* 0x000fe20000004100 */
[----:B------:R-:W-:Y:S01]  /*1fd0*/  FFMA R37, R37, 0.125, R68 ;  /* 0x3e00000025257823 */ /* 0x000fe20000000044 */
[----:B------:R-:W-:Y:S01]  /*1fe0*/  HADD2.F32 R69, -RZ, R102.H0_H0 ;  /* 0x20000066ff457230 */ /* 0x000fe20000004100 */
[----:B------:R-:W-:Y:S01]  /*1ff0*/  FFMA R71, R72, 0.125, R67 ;  /* 0x3e00000048477823 */ /* 0x000fe20000000043 */
[----:B---3--:R-:W-:Y:S02]  /*2000*/  HADD2.F32 R68, -RZ, R90.H0_H0 ;  /* 0x2000005aff447230 */ /* 0x008fe40000004100 */
[----:B------:R-:W-:-:S02]  /*2010*/  HADD2.F32 R97, -RZ, R97.H0_H0 ;  /* 0x20000061ff617230 */ /* 0x000fc40000004100 */
[----:B--2---:R-:W-:Y:S01]  /*2020*/  HADD2.F32 R74, -RZ, R91.H0_H0 ;  /* 0x2000005bff4a7230 */ /* 0x004fe20000004100 */
[----:B------:R-:W-:Y:S01]  /*2030*/  FADD R94, R94, R69 ;  /* 0x000000455e5e7221 */ /* 0x000fe20000000000 */
[----:B------:R-:W-:Y:S01]  /*2040*/  HADD2.F32 R69, -RZ, R98.H0_H0 ;  /* 0x20000062ff457230 */ /* 0x000fe20000004100 */
[----:B------:R-:W-:Y:S02]  /*2050*/  FFMA R68, R68, 0.125, R73 ;  /* 0x3e00000044447823 */ /* 0x000fe40000000049 */
[----:B------:R-:W-:-:S04]  /*2060*/  FADD R74, R97, R74 ;  /* 0x0000004a614a7221 */ /* 0x000fc80000000000 */
[----:B------:R-:W-:Y:S01]  /*2070*/  FFMA R69, R69, 0.125, R74 ;  /* 0x3e00000045457823 */ /* 0x000fe2000000004a */
[----:B------:R-:W-:Y:S01]  /*2080*/  SEL R105, R105, RZ, P2 ;  /* 0x000000ff69697207 */ /* 0x000fe20001000000 */
[----:B------:R-:W-:-:S04]  /*2090*/  HADD2.F32 R70, -RZ, R106.H0_H0 ;  /* 0x2000006aff467230 */ /* 0x000fc80000004100 */
[----:B------:R-:W-:Y:S01]  /*20a0*/  HADD2.F32 R105, -RZ, R105.H0_H0 ;  /* 0x20000069ff697230 */ /* 0x000fe20000004100 */
[----:B------:R-:W-:Y:S01]  /*20b0*/  ISETP.NE.AND P6, PT, R66, RZ, PT ;  /* 0x000000ff4200720c */ /* 0x000fe20003fc5270 */
[----:B------:R-:W-:Y:S01]  /*20c0*/  HADD2.F32 R87, -RZ, R87.H0_H0 ;  /* 0x20000057ff577230 */ /* 0x000fe20000004100 */
[----:B------:R-:W-:Y:S02]  /*20d0*/  P2R R79, PR, RZ, 0x20 ;  /* 0x00000020ff4f7803 */ /* 0x000fe40000000000 */
[----:B------:R-:W-:Y:S01]  /*20e0*/  FADD R70, R70, R105 ;  /* 0x0000006946467221 */ /* 0x000fe20000000000 */
[----:B------:R-:W-:-:S03]  /*20f0*/  SEL R103, R103, RZ, P6 ;  /* 0x000000ff67677207 */ /* 0x000fc60003000000 */
[----:B------:R-:W-:Y:S01]  /*2100*/  FFMA R70, R87, 0.125, R70 ;  /* 0x3e00000057467823 */ /* 0x000fe20000000046 */
[----:B------:R-:W-:Y:S02]  /*2110*/  HADD2.F32 R66, -RZ, R101.H0_H0 ;  /* 0x20000065ff427230 */ /* 0x000fe40000004100 */
[----:B------:R-:W-:Y:S02]  /*2120*/  HADD2.F32 R103, -RZ, R103.H0_H0 ;  /* 0x20000067ff677230 */ /* 0x000fe40000004100 */
[----:B------:R-:W-:-:S03]  /*2130*/  HADD2.F32 R67, -RZ, R96.H0_H0 ;  /* 0x20000060ff437230 */ /* 0x000fc60000004100 */
[----:B------:R-:W-:Y:S02]  /*2140*/  FADD R66, R66, R103 ;  /* 0x0000006742427221 */ /* 0x000fe40000000000 */
[----:B------:R-:W-:Y:S01]  /*2150*/  FFMA R67, R67, 0.125, R94 ;  /* 0x3e00000043437823 */ /* 0x000fe2000000005e */
[----:B------:R-:W-:Y:S01]  /*2160*/  IMAD.MOV.U32 R86, RZ, RZ, RZ ;  /* 0x000000ffff567224 */ /* 0x000fe200078e00ff */
[----:B-----5:R-:W-:Y:S02]  /*2170*/  SEL R95, R95, RZ, P5 ;  /* 0x000000ff5f5f7207 */ /* 0x020fe40002800000 */
[----:B------:R-:W-:-:S03]  /*2180*/  SEL R81, R81, RZ, P5 ;  /* 0x000000ff51517207 */ /* 0x000fc60002800000 */
[----:B------:R-:W-:Y:S02]  /*2190*/  HADD2.F32 R72, -RZ, R95.H0_H0 ;  /* 0x2000005fff487230 */ /* 0x000fe40000004100 */
[----:B------:R-:W-:Y:S01]  /*21a0*/  HADD2.F32 R81, -RZ, R81.H0_H0 ;  /* 0x20000051ff517230 */ /* 0x000fe20000004100 */
[----:B------:R-:W-:Y:S02]  /*21b0*/  SEL R84, R84, RZ, P4 ;  /* 0x000000ff54547207 */ /* 0x000fe40002000000 */
[----:B------:R-:W-:Y:S02]  /*21c0*/  SEL R80, R80, RZ, P5 ;  /* 0x000000ff50507207 */ /* 0x000fe40002800000 */
[----:B------:R-:W-:Y:S01]  /*21d0*/  FADD R73, R81, R72 ;  /* 0x0000004851497221 */ /* 0x000fe20000000000 */
[----:B------:R-:W-:Y:S02]  /*21e0*/  SEL R93, R93, RZ, P4 ;  /* 0x000000ff5d5d7207 */ /* 0x000fe40002000000 */
[----:B------:R-:W-:-:S02]  /*21f0*/  HADD2.F32 R72, -RZ, R80.H0_H0 ;  /* 0x20000050ff487230 */ /* 0x000fc40000004100 */
[----:B------:R-:W-:Y:S01]  /*2200*/  HADD2.F32 R84, -RZ, R84.H0_H0 ;  /* 0x20000054ff547230 */ /* 0x000fe20000004100 */
[----:B------:R-:W-:Y:S01]  /*2210*/  SEL R88, R88, RZ, P4 ;  /* 0x000000ff58587207 */ /* 0x000fe20002000000 */
[----:B------:R-:W-:Y:S01]  /*2220*/  HADD2.F32 R93, -RZ, R93.H0_H0 ;  /* 0x2000005dff5d7230 */ /* 0x000fe20000004100 */
[----:B------:R-:W-:Y:S01]  /*2230*/  SEL R74, R36, RZ, P3 ;  /* 0x000000ff244a7207 */ /* 0x000fe20001800000 */
[----:B------:R-:W-:Y:S02]  /*2240*/  FFMA R36, R72, 0.125, R73 ;  /* 0x3e00000048247823 */ /* 0x000fe40000000049 */
[----:B------:R-:W-:Y:S01]  /*2250*/  HADD2.F32 R72, -RZ, R88.H0_H0 ;  /* 0x20000058ff487230 */ /* 0x000fe20000004100 */
[----:B------:R-:W-:Y:S01]  /*2260*/  FADD R73, R93, R84 ;  /* 0x000000545d497221 */ /* 0x000fe20000000000 */
[----:B------:R-:W-:-:S03]  /*2270*/  FADD R36, R71, R36 ;  /* 0x0000002447247221 */ /* 0x000fc60000000000 */
[----:B------:R-:W-:Y:S01]  /*2280*/  FFMA R78, R72, 0.125, R73 ;  /* 0x3e000000484e7823 */ /* 0x000fe20000000049 */
[----:B------:R-:W-:Y:S04]  /*2290*/  LDS.U16 R71, [R3.X4] ;  /* 0x0000000003477984 */ /* 0x000fe80000004400 */
[----:B------:R-:W0:Y:S01]  /*22a0*/  LDS.U16 R72, [R32.X4] ;  /* 0x0000000020487984 */ /* 0x000e220000004400 */
[----:B------:R-:W-:Y:S02]  /*22b0*/  SEL R92, R92, RZ, P3 ;  /* 0x000000ff5c5c7207 */ /* 0x000fe40001800000 */
[----:B------:R-:W-:Y:S01]  /*22c0*/  SEL R82, R82, RZ, P2 ;  /* 0x000000ff52527207 */ /* 0x000fe20001000000 */
[----:B------:R-:W-:Y:S01]  /*22d0*/  HADD2.F32 R74, -RZ, R74.H0_H0 ;  /* 0x2000004aff4a7230 */ /* 0x000fe20000004100 */
[----:B----4-:R-:W-:Y:S01]  /*22e0*/  SEL R39, R39, RZ, P2 ;  /* 0x000000ff27277207 */ /* 0x010fe20001000000 */
[----:B------:R-:W-:Y:S01]  /*22f0*/  HADD2.F32 R75, -RZ, R92.H0_H0 ;  /* 0x2000005cff4b7230 */ /* 0x000fe20000004100 */
[----:B------:R-:W-:-:S03]  /*2300*/  SEL R38, R38, RZ, P2 ;  /* 0x000000ff26267207 */ /* 0x000fc60001000000 */
[----:B------:R-:W-:Y:S01]  /*2310*/  HADD2.F32 R80, -RZ, R39.H0_H0 ;  /* 0x20000027ff507230 */ /* 0x000fe20000004100 */
[----:B------:R-:W-:Y:S01]  /*2320*/  SEL R83, R83, RZ, P1 ;  /* 0x000000ff53537207 */ /* 0x000fe20000800000 */
[----:B------:R-:W-:Y:S01]  /*2330*/  HADD2.F32 R73, -RZ, R82.H0_H0 ;  /* 0x20000052ff497230 */ /* 0x000fe20000004100 */
[----:B------:R-:W-:Y:S01]  /*2340*/  SEL R39, R85, RZ, P3 ;  /* 0x000000ff55277207 */ /* 0x000fe20001800000 */
[----:B------:R-:W-:Y:S01]  /*2350*/  FADD R74, R74, R75 ;  /* 0x0000004b4a4a7221 */ /* 0x000fe20000000000 */
[----:B------:R-:W-:-:S03]  /*2360*/  SEL R113, R113, RZ, P1 ;  /* 0x000000ff71717207 */ /* 0x000fc60000800000 */
[----:B------:R-:W-:Y:S01]  /*2370*/  HADD2.F32 R39, -RZ, R39.H0_H0 ;  /* 0x20000027ff277230 */ /* 0x000fe20000004100 */
[----:B------:R-:W-:Y:S01]  /*2380*/  FADD R73, R73, R80 ;  /* 0x0000005049497221 */ /* 0x000fe20000000000 */
[----:B------:R-:W-:Y:S01]  /*2390*/  HADD2.F32 R38, -RZ, R38.H0_H0 ;  /* 0x20000026ff267230 */ /* 0x000fe20000004100 */
[----:B------:R-:W-:Y:S01]  /*23a0*/  ISETP.NE.AND P5, PT, R43, RZ, PT ;  /* 0x000000ff2b00720c */ /* 0x000fe20003fa5270 */
[----:B------:R-:W-:Y:S01]  /*23b0*/  HADD2.F32 R80, -RZ, R83.H0_H0 ;  /* 0x20000053ff507230 */ /* 0x000fe20000004100 */
[----:B------:R-:W-:Y:S01]  /*23c0*/  FADD R37, R37, R78 ;  /* 0x0000004e25257221 */ /* 0x000fe20000000000 */
[----:B------:R-:W-:Y:S01]  /*23d0*/  HADD2.F32 R113, -RZ, R113.H0_H0 ;  /* 0x20000071ff717230 */ /* 0x000fe20000004100 */
[----:B------:R-:W-:Y:S01]  /*23e0*/  SEL R114, R114, RZ, P1 ;  /* 0x000000ff72727207 */ /* 0x000fe20000800000 */
[----:B------:R-:W-:Y:S01]  /*23f0*/  FFMA R78, R39, 0.125, R74 ;  /* 0x3e000000274e7823 */ /* 0x000fe2000000004a */
[----:B------:R-:W-:Y:S02]  /*2400*/  FFMA R39, R38, 0.125, R73 ;  /* 0x3e00000026277823 */ /* 0x000fe40000000049 */
[----:B------:R-:W-:Y:S01]  /*2410*/  FADD R74, R113, R80 ;  /* 0x00000050714a7221 */ /* 0x000fe20000000000 */
[----:B------:R-:W-:Y:S01]  /*2420*/  HADD2.F32 R73, -RZ, R114.H0_H0 ;  /* 0x20000072ff497230 */ /* 0x000fe20000004100 */
[----:B------:R-:W-:-:S02]  /*2430*/  SEL R119, R119, RZ, P6 ;  /* 0x000000ff77777207 */ /* 0x000fc40003000000 */
[----:B------:R-:W-:Y:S01]  /*2440*/  SEL R112, R112, RZ, P0 ;  /* 0x000000ff70707207 */ /* 0x000fe20000000000 */
[----:B------:R-:W-:Y:S01]  /*2450*/  FADD R38, R69, R78 ;  /* 0x0000004e45267221 */ /* 0x000fe20000000000 */
[----:B------:R-:W-:Y:S01]  /*2460*/  FADD R39, R70, R39 ;  /* 0x0000002746277221 */ /* 0x000fe20000000000 */
[----:B------:R-:W-:Y:S01]  /*2470*/  FFMA R78, R73, 0.125, R74 ;  /* 0x3e000000494e7823 */ /* 0x000fe2000000004a */
[----:B------:R-:W-:Y:S01]  /*2480*/  HADD2.F32 R70, -RZ, R119.H0_H0 ;  /* 0x20000077ff467230 */ /* 0x000fe20000004100 */
[----:B------:R-:W-:Y:S02]  /*2490*/  SEL R115, R115, RZ, P0 ;  /* 0x000000ff73737207 */ /* 0x000fe40000000000 */
[----:B------:R-:W-:Y:S02]  /*24a0*/  SEL R122, R122, RZ, P5 ;  /* 0x000000ff7a7a7207 */ /* 0x000fe40002800000 */
[----:B------:R-:W-:Y:S02]  /*24b0*/  SEL R116, R116, RZ, P6 ;  /* 0x000000ff74747207 */ /* 0x000fe40003000000 */
[----:B------:R-:W-:-:S03]  /*24c0*/  SEL R120, R120, RZ, P5 ;  /* 0x000000ff78787207 */ /* 0x000fc60002800000 */
[----:B------:R-:W-:Y:S02]  /*24d0*/  HADD2.F32 R77, -RZ, R116.H0_H0 ;  /* 0x20000074ff4d7230 */ /* 0x000fe40000004100 */
[----:B------:R-:W-:Y:S01]  /*24e0*/  HADD2.F32 R69, -RZ, R122.H0_H0 ;  /* 0x2000007aff457230 */ /* 0x000fe20000004100 */
[----:B------:R-:W-:Y:S01]  /*24f0*/  SEL R118, R118, RZ, P0 ;  /* 0x000000ff76767207 */ /* 0x000fe20000000000 */
[----:B------:R-:W-:Y:S02]  /*2500*/  HADD2.F32 R74, -RZ, R120.H0_H0 ;  /* 0x20000078ff4a7230 */ /* 0x000fe40000004100 */
[----:B------:R-:W-:Y:S01]  /*2510*/  HADD2.F32 R112, -RZ, R112.H0_H0 ;  /* 0x20000070ff707230 */ /* 0x000fe20000004100 */
[----:B------:R-:W-:Y:S01]  /*2520*/  SEL R73, R117, RZ, P5 ;  /* 0x000000ff75497207 */ /* 0x000fe20002800000 */
[----:B------:R-:W-:Y:S01]  /*2530*/  HADD2.F32 R75, -RZ, R115.H0_H0 ;  /* 0x20000073ff4b7230 */ /* 0x000fe20000004100 */
[----:B------:R-:W-:Y:S01]  /*2540*/  FADD R77, R77, R70 ;  /* 0x000000464d4d7221 */ /* 0x000fe20000000000 */
[----:B------:R-:W-:Y:S01]  /*2550*/  SEL R124, R124, RZ, P6 ;  /* 0x000000ff7c7c7207 */ /* 0x000fe20003000000 */
[----:B------:R-:W-:Y:S01]  /*2560*/  FADD R74, R74, R69 ;  /* 0x000000454a4a7221 */ /* 0x000fe20000000000 */
[----:B------:R-:W-:Y:S01]  /*2570*/  HADD2.F32 R70, -RZ, R118.H0_H0 ;  /* 0x20000076ff467230 */ /* 0x000fe20000004100 */
[----:B------:R-:W-:Y:S01]  /*2580*/  ISETP.NE.AND P6, PT, R33, RZ, PT ;  /* 0x000000ff2100720c */ /* 0x000fe20003fc5270 */
[----:B------:R-:W-:Y:S01]  /*2590*/  FADD R75, R75, R112 ;  /* 0x000000704b4b7221 */ /* 0x000fe20000000000 */
[----:B0-----:R-:W-:-:S02]  /*25a0*/  HADD2.F32 R69, -RZ, R72.H0_H0 ;  /* 0x20000048ff457230 */ /* 0x001fc40000004100 */
[----:B------:R-:W-:Y:S02]  /*25b0*/  HADD2.F32 R73, -RZ, R73.H0_H0 ;  /* 0x20000049ff497230 */ /* 0x000fe40000004100 */
[----:B------:R-:W-:Y:S02]  /*25c0*/  HADD2.F32 R124, -RZ, R124.H0_H0 ;  /* 0x2000007cff7c7230 */ /* 0x000fe40000004100 */
[----:B------:R-:W-:Y:S01]  /*25d0*/  HADD2.F32 R71, -RZ, R71.H0_H0 ;  /* 0x20000047ff477230 */ /* 0x000fe20000004100 */
[----:B------:R-:W-:Y:S01]  /*25e0*/  FFMA R75, R70, 0.125, R75 ;  /* 0x3e000000464b7823 */ /* 0x000fe2000000004b */
[----:B------:R-:W-:Y:S01]  /*25f0*/  FFMA R70, R69, 0.125, R66 ;  /* 0x3e00000045467823 */ /* 0x000fe20000000042 */
[----:B------:R-:W-:Y:S01]  /*2600*/  FFMA R73, R73, 0.125, R74 ;  /* 0x3e00000049497823 */ /* 0x000fe2000000004a */
[----:B------:R-:W-:Y:S01]  /*2610*/  FFMA R77, R124, 0.125, R77 ;  /* 0x3e0000007c4d7823 */ /* 0x000fe2000000004d */
[----:B------:R-:W-:Y:S01]  /*2620*/  FFMA R66, R71, 0.125, R40 ;  /* 0x3e00000047427823 */ /* 0x000fe20000000028 */
[----:B------:R-:W-:Y:S01]  /*2630*/  FADD R40, R67, R78 ;  /* 0x0000004e43287221 */ /* 0x000fe20000000000 */
[----:B------:R-:W-:Y:S01]  /*2640*/  FADD R69, R68, R75 ;  /* 0x0000004b44457221 */ /* 0x000fe20000000000 */
[----:B------:R-:W-:Y:S01]  /*2650*/  FADD R67, R70, R77 ;  /* 0x0000004d46437221 */ /* 0x000fe20000000000 */
[----:B------:R-:W-:Y:S01]  /*2660*/  FADD R66, R66, R73 ;  /* 0x0000004942427221 */ /* 0x000fe20000000000 */
[----:B------:R-:W-:Y:S01]  /*2670*/  ISETP.NE.AND P5, PT, R79, RZ, PT ;  /* 0x000000ff4f00720c */ /* 0x000fe20003fa5270 */
[----:B------:R-:W-:Y:S01]  /*2680*/  IMAD.MOV.U32 R74, RZ, RZ, 0x3f800000 ;  /* 0x3f800000ff4a7424 */ /* 0x000fe200078e00ff */
[----:B------:R-:W-:Y:S01]  /*2690*/  MOV R72, 0x3f800000 ;  /* 0x3f80000000487802 */ /* 0x000fe20000000f00 */
[----:B------:R-:W-:Y:S01]  /*26a0*/  IMAD.MOV.U32 R75, RZ, RZ, 0x3f800000 ;  /* 0x3f800000ff4b7424 */ /* 0x000fe200078e00ff */
[----:B------:R-:W-:Y:S01]  /*26b0*/  CS2R R94, SRZ ;  /* 0x00000000005e7805 */ /* 0x000fe2000001ff00 */
[----:B------:R-:W-:Y:S01]  /*26c0*/  IMAD.MOV.U32 R78, RZ, RZ, 0x3f800000 ;  /* 0x3f800000ff4e7424 */ /* 0x000fe200078e00ff */
[----:B------:R-:W-:Y:S01]  /*26d0*/  CS2R R80, SRZ ;  /* 0x0000000000507805 */ /* 0x000fe2000001ff00 */
[----:B------:R-:W-:-:S02]  /*26e0*/  IMAD.MOV.U32 R68, RZ, RZ, 0x3f800000 ;  /* 0x3f800000ff447424 */ /* 0x000fc400078e00ff */
[----:B------:R-:W-:Y:S02]  /*26f0*/  IMAD.MOV.U32 R70, RZ, RZ, 0x3f800000 ;  /* 0x3f800000ff467424 */ /* 0x000fe400078e00ff */
[----:B------:R-:W-:Y:S02]  /*2700*/  IMAD.MOV.U32 R71, RZ, RZ, 0x3f800000 ;  /* 0x3f800000ff477424 */ /* 0x000fe400078e00ff */
[----:B------:R-:W-:Y:S02]  /*2710*/  IMAD.MOV.U32 R73, RZ, RZ, 0x3f800000 ;  /* 0x3f800000ff497424 */ /* 0x000fe400078e00ff */
[----:B------:R-:W-:Y:S02]  /*2720*/  IMAD.MOV.U32 R77, RZ, RZ, RZ ;  /* 0x000000ffff4d7224 */ /* 0x000fe400078e00ff */
[----:B------:R-:W-:Y:S02]  /*2730*/  IMAD.MOV.U32 R82, RZ, RZ, RZ ;  /* 0x000000ffff527224 */ /* 0x000fe400078e00ff */
[----:B------:R-:W-:-:S02]  /*2740*/  IMAD.MOV.U32 R79, RZ, RZ, RZ ;  /* 0x000000ffff4f7224 */ /* 0x000fc400078e00ff */
[----:B------:R-:W-:Y:S02]  /*2750*/  IMAD.MOV.U32 R91, RZ, RZ, R36 ;  /* 0x000000ffff5b7224 */ /* 0x000fe400078e0024 */
[----:B------:R-:W-:Y:S02]  /*2760*/  IMAD.MOV.U32 R92, RZ, RZ, R37 ;  /* 0x000000ffff5c7224 */ /* 0x000fe400078e0025 */
[----:B------:R-:W-:Y:S02]  /*2770*/  IMAD.MOV.U32 R93, RZ, RZ, R38 ;  /* 0x000000ffff5d7224 */ /* 0x000fe400078e0026 */
[----:B------:R-:W-:Y:S02]  /*2780*/  IMAD.MOV.U32 R85, RZ, RZ, R39 ;  /* 0x000000ffff557224 */ /* 0x000fe400078e0027 */
[----:B------:R-:W-:Y:S02]  /*2790*/  IMAD.MOV.U32 R83, RZ, RZ, R40 ;  /* 0x000000ffff537224 */ /* 0x000fe400078e0028 */
[----:B------:R-:W-:-:S02]  /*27a0*/  IMAD.MOV.U32 R84, RZ, RZ, R69 ;  /* 0x000000ffff547224 */ /* 0x000fc400078e0045 */
[----:B------:R-:W-:Y:S02]  /*27b0*/  IMAD.MOV.U32 R89, RZ, RZ, R67 ;  /* 0x000000ffff597224 */ /* 0x000fe400078e0043 */
[----:B------:R-:W-:Y:S01]  /*27c0*/  IMAD.MOV.U32 R90, RZ, RZ, R66 ;  /* 0x000000ffff5a7224 */ /* 0x000fe200078e0042 */
[----:B------:R-:W-:Y:S05]  /*27d0*/  @!P6 BRA `(.L_x_2) ;  /* 0x000008e00000e947 */ /* 0x000fea0003800000 */
[----:B------:R-:W-:Y:S01]  /*27e0*/  FADD R74, R21, 1 ;  /* 0x3f800000154a7421 */ /* 0x000fe20000000000 */
[----:B------:R-:W-:Y:S06]  /*27f0*/  BAR.SYNC 0x0 ;  /* 0x0000000000007b1d */ /* 0x000fec0000000000 */
[----:B------:R-:W-:Y:S01]  /*2800*/  FADD R75, R22, 1 ;  /* 0x3f800000164b7421 */ /* 0x000fe20000000000 */
[----:B------:R-:W-:Y:S01]  /*2810*/  STS [R3.X8], R74 ;  /* 0x0000004a03007388 */ /* 0x000fe20000008800 */
[----:B------:R-:W-:Y:S01]  /*2820*/  FADD R78, R23, 1 ;  /* 0x3f800000174e7421 */ /* 0x000fe20000000000 */
[----:B------:R-:W-:Y:S01]  /*2830*/  FADD R83, R37, -R6 ;  /* 0x8000000625537221 */ /* 0x000fe20000000000 */
[----:B------:R-:W-:Y:S01]  /*2840*/  P2R R102, PR, RZ, 0x2 ;  /* 0x00000002ff667803 */ /* 0x000fe20000000000 */
[----:B------:R-:W-:Y:S06]  /*2850*/  BAR.SYNC 0x0 ;  /* 0x0000000000007b1d */ /* 0x000fec0000000000 */
[----:B------:R-:W0:Y:S01]  /*2860*/  LDS R85, [R3.X8] ;  /* 0x0000000003557984 */ /* 0x000e220000008800 */
[----:B------:R-:W-:Y:S01]  /*2870*/  FMUL R68, R83, 0.25 ;  /* 0x3e80000053447820 */ /* 0x000fe20000400000 */
[----:B------:R-:W-:Y:S01]  /*2880*/  FADD R86, R36, -R5 ;  /* 0x8000000524567221 */ /* 0x000fe20000000000 */
[----:B------:R-:W-:Y:S01]  /*2890*/  P2R R93, PR, RZ, 0x4 ;  /* 0x00000004ff5d7803 */ /* 0x000fe20000000000 */
[----:B------:R-:W-:Y:S06]  /*28a0*/  BAR.SYNC 0x0 ;  /* 0x0000000000007b1d */ /* 0x000fec0000000000 */
[----:B------:R-:W-:Y:S01]  /*28b0*/  STS [R3.X8], R75 ;  /* 0x0000004b03007388 */ /* 0x000fe20000008800 */
[----:B------:R-:W-:Y:S01]  /*28c0*/  FMUL R71, R86, 0.25 ;  /* 0x3e80000056477820 */ /* 0x000fe20000400000 */
[----:B------:R-:W-:Y:S01]  /*28d0*/  FADD R84, R38, -R7 ;  /* 0x8000000726547221 */ /* 0x000fe20000000000 */
[----:B------:R-:W-:Y:S01]  /*28e0*/  FADD R81, R39, -R8 ;  /* 0x8000000827517221 */ /* 0x000fe20000000000 */
[----:B------:R-:W-:Y:S06]  /*28f0*/  BAR.SYNC 0x0 ;  /* 0x0000000000007b1d */ /* 0x000fec0000000000 */
[----:B------:R-:W1:Y:S01]  /*2900*/  LDS R94, [R3.X8] ;  /* 0x00000000035e7984 */ /* 0x000e620000008800 */
[----:B------:R-:W-:Y:S01]  /*2910*/  FMUL R70, R81, 0.25 ;  /* 0x3e80000051467820 */ /* 0x000fe20000400000 */
[----:B------:R-:W-:Y:S01]  /*2920*/  FADD R80, R40, -R9 ;  /* 0x8000000928507221 */ /* 0x000fe20000000000 */
[----:B------:R-:W-:Y:S01]  /*2930*/  P2R R103, PR, RZ, 0x1 ;  /* 0x00000001ff677803 */ /* 0x000fe20000000000 */
[----:B------:R-:W-:Y:S06]  /*2940*/  BAR.SYNC 0x0 ;  /* 0x0000000000007b1d */ /* 0x000fec0000000000 */
[----:B------:R-:W-:Y:S01]  /*2950*/  STS [R3.X8], R78 ;  /* 0x0000004e03007388 */ /* 0x000fe20000008800 */
[----:B------:R-:W-:Y:S01]  /*2960*/  FADD R77, R69, -R10 ;  /* 0x8000000a454d7221 */ /* 0x000fe20000000000 */
[----:B------:R-:W-:Y:S01]  /*2970*/  FADD R82, R66, -R11 ;  /* 0x8000000b42527221 */ /* 0x000fe20000000000 */
[----:B------:R-:W-:Y:S01]  /*2980*/  FADD R79, R67, -R12 ;  /* 0x8000000c434f7221 */ /* 0x000fe20000000000 */
[----:B------:R-:W-:Y:S06]  /*2990*/  BAR.SYNC 0x0 ;  /* 0x0000000000007b1d */ /* 0x000fec0000000000 */
[----:B------:R-:W2:Y:S04]  /*29a0*/  LDS R95, [R3.X8] ;  /* 0x00000000035f7984 */ /* 0x000ea80000008800 */
[----:B------:R-:W-:Y:S06]  /*29b0*/  BAR.SYNC 0x0 ;  /* 0x0000000000007b1d */ /* 0x000fec0000000000 */
[----:B0-----:R-:W-:Y:S01]  /*29c0*/  FSETP.GT.AND P6, PT, |R85|, 8.50705917302346158658e+37, PT ;  /* 0x7e8000005500780b */ /* 0x001fe20003fc4200 */
[----:B------:R-:W-:Y:S01]  /*29d0*/  FMUL R72, R77, 0.25 ;  /* 0x3e8000004d487820 */ /* 0x000fe20000400000 */
[----:B------:R-:W-:Y:S01]  /*29e0*/  FSETP.GEU.AND P2, PT, |R85|, 1.175494350822287508e-38, PT ;  /* 0x008000005500780b */ /* 0x000fe20003f4e200 */
[----:B------:R-:W-:Y:S01]  /*29f0*/  FMUL R73, R82, 0.25 ;  /* 0x3e80000052497820 */ /* 0x000fe20000400000 */
[----:B------:R-:W-:Y:S01]  /*2a00*/  FSEL R91, R71, R86, P6 ;  /* 0x00000056475b7208 */ /* 0x000fe20003000000 */
[----:B------:R-:W-:Y:S01]  /*2a10*/  FMUL R71, R84, 0.25 ;  /* 0x3e80000054477820 */ /* 0x000fe20000400000 */
[----:B------:R-:W-:Y:S01]  /*2a20*/  FMUL R92, R79, 0.25 ;  /* 0x3e8000004f5c7820 */ /* 0x000fe20000400000 */
[----:B-1----:R-:W-:-:S06]  /*2a30*/  FSETP.GT.AND P1, PT, |R94|, 8.50705917302346158658e+37, PT ;  /* 0x7e8000005e00780b */ /* 0x002fcc0003f24200 */
[----:B------:R-:W-:Y:S01]  /*2a40*/  @P6 FMUL R85, R85, 0.25 ;  /* 0x3e80000055556820 */ /* 0x000fe20000400000 */
[----:B------:R-:W-:Y:S01]  /*2a50*/  FSEL R100, R68, R83, P1 ;  /* 0x0000005344647208 */ /* 0x000fe20000800000 */
[----:B------:R-:W-:Y:S01]  /*2a60*/  FADD R68, R24, 1 ;  /* 0x3f80000018447421 */ /* 0x000fe20000000000 */
[C---:B------:R-:W-:Y:S01]  /*2a70*/  FSETP.GEU.AND P6, PT, |R94|.reuse, 1.175494350822287508e-38, PT ;  /* 0x008000005e00780b */ /* 0x040fe20003fce200 */
[----:B------:R-:W-:Y:S01]  /*2a80*/  @!P2 FMUL R85, R85, 16777216 ;  /* 0x4b8000005555a820 */ /* 0x000fe20000400000 */
[----:B------:R-:W-:Y:S02]  /*2a90*/  @!P2 FMUL R91, R91, 16777216 ;  /* 0x4b8000005b5ba820 */ /* 0x000fe40000400000 */
[----:B------:R-:W-:Y:S01]  /*2aa0*/  STS [R3.X8], R68 ;  /* 0x0000004403007388 */ /* 0x000fe20000008800 */
[----:B------:R-:W-:-:S03]  /*2ab0*/  @P1 FMUL R94, R94, 0.25 ;  /* 0x3e8000005e5e1820 */ /* 0x000fc60000400000 */
[----:B------:R-:W-:Y:S06]  /*2ac0*/  BAR.SYNC 0x0 ;  /* 0x0000000000007b1d */ /* 0x000fec0000000000 */
[----:B------:R-:W0:Y:S01]  /*2ad0*/  LDS R96, [R3.X8] ;  /* 0x0000000003607984 */ /* 0x000e220000008800 */
[----:B------:R-:W-:Y:S01]  /*2ae0*/  @!P6 FMUL R94, R94, 16777216 ;  /* 0x4b8000005e5ee820 */ /* 0x000fe20000400000 */
[----:B------:R-:W-:Y:S02]  /*2af0*/  @!P6 FMUL R100, R100, 16777216 ;  /* 0x4b8000006464e820 */ /* 0x000fe40000400000 */
[----:B------:R-:W-:Y:S06]  /*2b00*/  BAR.SYNC 0x0 ;  /* 0x0000000000007b1d */ /* 0x000fec0000000000 */
[----:B--2---:R-:W-:-:S02]  /*2b10*/  FSETP.GT.AND P6, PT, |R95|, 8.50705917302346158658e+37, PT ;  /* 0x7e8000005f00780b */ /* 0x004fc40003fc4200 */
[----:B------:R-:W-:Y:S02]  /*2b20*/  FSETP.GEU.AND P1, PT, |R95|, 1.175494350822287508e-38, PT ;  /* 0x008000005f00780b */ /* 0x000fe40003f2e200 */
[----:B------:R-:W-:Y:S01]  /*2b30*/  FSEL R101, R71, R84, P6 ;  /* 0x0000005447657208 */ /* 0x000fe20003000000 */
[----:B------:R-:W-:-:S08]  /*2b40*/  FMUL R71, R80, 0.25 ;  /* 0x3e80000050477820 */ /* 0x000fd00000400000 */
[----:B------:R-:W-:Y:S02]  /*2b50*/  @P6 FMUL R95, R95, 0.25 ;  /* 0x3e8000005f5f6820 */ /* 0x000fe40000400000 */
[----:B------:R-:W-:Y:S02]  /*2b60*/  @!P1 FMUL R101, R101, 16777216 ;  /* 0x4b80000065659820 */ /* 0x000fe40000400000 */
[----:B------:R-:W-:Y:S01]  /*2b70*/  @!P1 FMUL R95, R95, 16777216 ;  /* 0x4b8000005f5f9820 */ /* 0x000fe20000400000 */
[C---:B0-----:R-:W-:Y:S02]  /*2b80*/  FSETP.GT.AND P6, PT, |R96|.reuse, 8.50705917302346158658e+37, PT ;  /* 0x7e8000006000780b */ /* 0x041fe40003fc4200 */
[----:B------:R-:W-:Y:S02]  /*2b90*/  FSETP.GEU.AND P0, PT, |R96|, 1.175494350822287508e-38, PT ;  /* 0x008000006000780b */ /* 0x000fe40003f0e200 */
[----:B------:R-:W-:Y:S01]  /*2ba0*/  FSEL R104, R70, R81, P6 ;  /* 0x0000005146687208 */ /* 0x000fe20003000000 */
[----:B------:R-:W-:-:S05]  /*2bb0*/  FADD R70, R25, 1 ;  /* 0x3f80000019467421 */ /* 0x000fca0000000000 */
[----:B------:R-:W-:Y:S03]  /*2bc0*/  STS [R3.X8], R70 ;  /* 0x0000004603007388 */ /* 0x000fe60000008800 */
[----:B------:R-:W-:Y:S01]  /*2bd0*/  @P6 FMUL R96, R96, 0.25 ;  /* 0x3e80000060606820 */ /* 0x000fe20000400000 */
[----:B------:R-:W-:Y:S06]  /*2be0*/  BAR.SYNC 0x0 ;  /* 0x0000000000007b1d */ /* 0x000fec0000000000 */
[----:B------:R-:W0:Y:S01]  /*2bf0*/  LDS R97, [R3.X8] ;  /* 0x0000000003617984 */ /* 0x000e220000008800 */
[----:B------:R-:W-:Y:S01]  /*2c00*/  @!P0 FMUL R96, R96, 16777216 ;  /* 0x4b80000060608820 */ /* 0x000fe20000400000 */
[----:B------:R-:W-:-:S02]  /*2c10*/  @!P0 FMUL R104, R104, 16777216 ;  /* 0x4b80000068688820 */ /* 0x000fc40000400000 */
[----:B------:R-:W-:Y:S06]  /*2c20*/  BAR.SYNC 0x0 ;  /* 0x0000000000007b1d */ /* 0x000fec0000000000 */
        /* <DEDUP_REMOVED lines=9> */
[----:B------:R-:W-:-:S03]  /*2cc0*/  @!P6 FMUL R88, R88, 16777216 ;  /* 0x4b8000005858e820 */ /* 0x000fc60000400000 */
[----:B------:R-:W-:Y:S01]  /*2cd0*/  MUFU.RCP R106, R97 ;  /* 0x00000061006a7308 */ /* 0x000fe20000001000 */
        /* <DEDUP_REMOVED lines=12> */
[----:B------:R-:W-:Y:S01]  /*2da0*/  ISETP.NE.AND P1, PT, R102, RZ, PT ;  /* 0x000000ff6600720c */ /* 0x000fe20003f25270 */
[----:B------:R-:W-:Y:S08]  /*2db0*/  MUFU.RCP R105, R98 ;  /* 0x0000006200697308 */ /* 0x000ff00000001000 */
[----:B------:R-:W-:Y:S01]  /*2dc0*/  MUFU.RCP R102, R95 ;  /* 0x0000005f00667308 */ /* 0x000fe20000001000 */
[----:B0-----:R-:W-:-:S02]  /*2dd0*/  FSETP.GT.AND P6, PT, |R99|, 8.50705917302346158658e+37, PT ;  /* 0x7e8000006300780b */ /* 0x001fc40003fc4200 */
        /* <DEDUP_REMOVED lines=8> */
[----:B------:R-:W-:Y:S01]  /*2e60*/  @!P0 FMUL R90, R90, 16777216 ;  /* 0x4b8000005a5a8820 */ /* 0x000fe20000400000 */
[----:B------:R-:W-:-:S02]  /*2e70*/  ISETP.NE.AND P0, PT, R103, RZ, PT ;  /* 0x000000ff6700720c */ /* 0x000fc40003f05270 */
[----:B------:R-:W-:Y:S08]  /*2e80*/  MUFU.RCP R103, R96 ;  /* 0x0000006000677308 */ /* 0x000ff00000001000 */
[----:B------:R-:W1:Y:S02]  /*2e90*/  MUFU.RCP R108, R99 ;  /* 0x00000063006c7308 */ /* 0x000e640000001000 */
[----:B-1----:R-:W-:Y:S01]  /*2ea0*/  FFMA R90, R108, R90, R11 ;  /* 0x0000005a6c5a7223 */ /* 0x002fe2000000000b */
[----:B0-----:R-:W-:-:S02]  /*2eb0*/  FSETP.GT.AND P2, PT, |R107|, 8.50705917302346158658e+37, PT ;  /* 0x7e8000006b00780b */ /* 0x001fc40003f44200 */
[C---:B------:R-:W-:Y:S02]  /*2ec0*/  FSETP.GEU.AND P6, PT, |R107|.reuse, 1.175494350822287508e-38, PT ;  /* 0x008000006b00780b */ /* 0x040fe40003fce200 */
[----:B------:R-:W-:Y:S02]  /*2ed0*/  FSEL R89, R92, R79, P2 ;  /* 0x0000004f5c597208 */ /* 0x000fe40001000000 */
[----:B------:R0:W1:Y:S07]  /*2ee0*/  MUFU.RCP R92, R85 ;  /* 0x00000055005c7308 */ /* 0x00006e0000001000 */
[----:B------:R-:W-:Y:S01]  /*2ef0*/  @P2 FMUL R107, R107, 0.25 ;  /* 0x3e8000006b6b2820 */ /* 0x000fe20000400000 */
[----:B------:R-:W-:Y:S01]  /*2f00*/  ISETP.NE.AND P2, PT, R93, RZ, PT ;  /* 0x000000ff5d00720c */ /* 0x000fe20003f45270 */
[----:B0-----:R-:W-:Y:S01]  /*2f10*/  FFMA R85, R103, R104, R8 ;  /* 0x0000006867557223 */ /* 0x001fe20000000008 */
[----:B------:R0:W2:Y:S01]  /*2f20*/  MUFU.RCP R93, R94 ;  /* 0x0000005e005d7308 */ /* 0x0000a20000001000 */
[----:B------:R-:W-:Y:S01]  /*2f30*/  @!P6 FMUL R107, R107, 16777216 ;  /* 0x4b8000006b6be820 */ /* 0x000fe20000400000 */
[----:B------:R-:W-:Y:S01]  /*2f40*/  @!P6 FMUL R89, R89, 16777216 ;  /* 0x4b8000005959e820 */ /* 0x000fe20000400000 */
[----:B------:R-:W-:Y:S01]  /*2f50*/  FADD R97, R39, -R85 ;  /* 0x8000005527617221 */ /* 0x000fe20000000000 */
[----:B-1----:R-:W-:-:S03]  /*2f60*/  FFMA R91, R92, R91, R5 ;  /* 0x0000005b5c5b7223 */ /* 0x002fc60000000005 */
[----:B------:R-:W-:Y:S01]  /*2f70*/  FFMA R81, R81, R97, R16 ;  /* 0x0000006151517223 */ /* 0x000fe20000000010 */
[----:B------:R-:W1:Y:S01]  /*2f80*/  MUFU.RCP R107, R107 ;  /* 0x0000006b006b7308 */ /* 0x000e620000001000 */
[----:B------:R-:W-:Y:S01]  /*2f90*/  FADD R97, R66, -R90 ;  /* 0x8000005a42617221 */ /* 0x000fe20000000000 */
[----:B0-----:R-:W-:-:S03]  /*2fa0*/  FADD R94, R36, -R91 ;  /* 0x8000005b245e7221 */ /* 0x001fc60000000000 */
[----:B------:R-:W-:Y:S01]  /*2fb0*/  FFMA R82, R82, R97, R19 ;  /* 0x0000006152527223 */ /* 0x000fe20000000013 */
[----:B------:R-:W-:Y:S01]  /*2fc0*/  FFMA R86, R86, R94, R13 ;  /* 0x0000005e56567223 */ /* 0x000fe2000000000d */
[----:B--2---:R-:W-:Y:S01]  /*2fd0*/  FFMA R92, R93, R100, R6 ;  /* 0x000000645d5c7223 */ /* 0x004fe20000000006 */
[----:B------:R-:W-:-:S03]  /*2fe0*/  FFMA R93, R102, R101, R7 ;  /* 0x00000065665d7223 */ /* 0x000fc60000000007 */
[----:B------:R-:W-:Y:S01]  /*2ff0*/  FADD R95, R37, -R92 ;  /* 0x8000005c255f7221 */ /* 0x000fe20000000000 */
[----:B------:R-:W-:-:S03]  /*3000*/  FADD R96, R38, -R93 ;  /* 0x8000005d26607221 */ /* 0x000fc60000000000 */
[----:B------:R-:W-:Y:S01]  /*3010*/  FFMA R95, R83, R95, R14 ;  /* 0x0000005f535f7223 */ /* 0x000fe2000000000e */
[----:B------:R-:W-:Y:S01]  /*3020*/  FFMA R94, R84, R96, R15 ;  /* 0x00000060545e7223 */ /* 0x000fe2000000000f */
[----:B------:R-:W-:Y:S01]  /*3030*/  FFMA R83, R106, R88, R9 ;  /* 0x000000586a537223 */ /* 0x000fe20000000009 */
[----:B------:R-:W-:Y:S01]  /*3040*/  FFMA R84, R105, R87, R10 ;  /* 0x0000005769547223 */ /* 0x000fe2000000000a */
[----:B-1----:R-:W-:Y:S02]  /*3050*/  FFMA R89, R107, R89, R12 ;  /* 0x000000596b597223 */ /* 0x002fe4000000000c */
[----:B------:R-:W-:Y:S01]  /*3060*/  FADD R88, R40, -R83 ;  /* 0x8000005328587221 */ /* 0x000fe20000000000 */
[----:B------:R-:W-:Y:S01]  /*3070*/  FADD R96, R69, -R84 ;  /* 0x8000005445607221 */ /* 0x000fe20000000000 */
[----:B------:R-:W-:Y:S02]  /*3080*/  FADD R87, R67, -R89 ;  /* 0x8000005943577221 */ /* 0x000fe40000000000 */
[----:B------:R-:W-:Y:S01]  /*3090*/  FFMA R80, R80, R88, R17 ;  /* 0x0000005850507223 */ /* 0x000fe20000000011 */
[----:B------:R-:W-:Y:S01]  /*30a0*/  FFMA R77, R77, R96, R18 ;  /* 0x000000604d4d7223 */ /* 0x000fe20000000012 */
[----:B------:R-:W-:-:S01]  /*30b0*/  FFMA R79, R79, R87, R20 ;  /* 0x000000574f4f7223 */ /* 0x000fc20000000014 */
.L_x_2:
[----:B------:R-:W-:Y:S01]  /*30c0*/  P2R R88, PR, RZ, 0x4 ;  /* 0x00000004ff587803 */ /* 0x000fe20000000000 */
[----:B------:R-:W-:Y:S06]  /*30d0*/  BAR.SYNC 0x0 ;  /* 0x0000000000007b1d */ /* 0x000fec0000000000 */
[----:B------:R-:W-:-:S02]  /*30e0*/  ISETP.NE.AND P2, PT, R46, RZ, PT ;  /* 0x000000ff2e00720c */ /* 0x000fc40003f45270 */
[----:B------:R-:W-:Y:S02]  /*30f0*/  F2FP.F16.F32.PACK_AB R36, R37, R36 ;  /* 0x000000242524723e */ /* 0x000fe400000000ff */
[----:B------:R-:W-:Y:S02]  /*3100*/  P2R R87, PR, RZ, 0x4 ;  /* 0x00000004ff577803 */ /* 0x000fe40000000000 */
[----:B------:R-:W-:Y:S02]  /*3110*/  ISETP.NE.AND P2, PT, R47, RZ, PT ;  /* 0x000000ff2f00720c */ /* 0x000fe40003f45270 */
[----:B------:R-:W-:Y:S02]  /*3120*/  F2FP.F16.F32.PACK_AB R38, R39, R38 ;  /* 0x000000262726723e */ /* 0x000fe400000000ff */
[----:B------:R-:W-:Y:S02]  /*3130*/  P2R R47, PR, RZ, 0x4 ;  /* 0x00000004ff2f7803 */ /* 0x000fe40000000000 */
[----:B------:R-:W-:-:S02]  /*3140*/  ISETP.NE.AND P2, PT, R48, RZ, PT ;  /* 0x000000ff3000720c */ /* 0x000fc40003f45270 */
[C---:B------:R-:W-:Y:S02]  /*3150*/  PRMT R39, R36.reuse, 0x7610, R39 ;  /* 0x0000761024277816 */ /* 0x040fe40000000027 */
[----:B------:R-:W-:Y:S02]  /*3160*/  P2R R46, PR, RZ, 0x4 ;  /* 0x00000004ff2e7803 */ /* 0x000fe40000000000 */
[----:B------:R-:W-:Y:S01]  /*3170*/  ISETP.NE.AND P2, PT, R49, RZ, PT ;  /* 0x000000ff3100720c */ /* 0x000fe20003f45270 */
[----:B------:R-:W-:Y:S01]  /*3180*/  STS.U16 [R4], R39 ;  /* 0x0000002704007388 */ /* 0x000fe20000000400 */
[----:B------:R-:W-:Y:S02]  /*3190*/  P2R R49, PR, RZ, 0x1 ;  /* 0x00000001ff317803 */ /* 0x000fe40000000000 */
[----:B------:R-:W-:Y:S02]  /*31a0*/  ISETP.NE.AND P0, PT, R41, RZ, PT ;  /* 0x000000ff2900720c */ /* 0x000fe40003f05270 */
[----:B------:R-:W-:-:S02]  /*31b0*/  PRMT R41, R36, 0x7632, R41 ;  /* 0x0000763224297816 */ /* 0x000fc40000000029 */
[----:B------:R-:W-:Y:S02]  /*31c0*/  F2FP.F16.F32.PACK_AB R36, R69, R40 ;  /* 0x000000284524723e */ /* 0x000fe400000000ff */
[----:B------:R-:W-:Y:S01]  /*31d0*/  PRMT R40, R38, 0x7632, R40 ;  /* 0x0000763226287816 */ /* 0x000fe20000000028 */
[----:B------:R-:W-:Y:S01]  /*31e0*/  STS.U16 [R4+0x200], R41 ;  /* 0x0002002904007388 */ /* 0x000fe20000000400 */
[----:B------:R-:W-:Y:S02]  /*31f0*/  FSEL R5, R91, R5, P5 ;  /* 0x000000055b057208 */ /* 0x000fe40002800000 */
[----:B------:R-:W-:Y:S01]  /*3200*/  FSEL R13, R86, R13, P5 ;  /* 0x0000000d560d7208 */ /* 0x000fe20002800000 */
[----:B------:R-:W-:Y:S06]  /*3210*/  BAR.SYNC 0x0 ;  /* 0x0000000000007b1d */ /* 0x000fec0000000000 */
[----:B------:R-:W0:Y:S01]  /*3220*/  LDS R37, [R3.X4] ;  /* 0x0000000003257984 */ /* 0x000e220000004800 */
[----:B------:R-:W-:-:S02]  /*3230*/  FSEL R21, R74, R21, P5 ;  /* 0x000000154a157208 */ /* 0x000fc40002800000 */
[----:B------:R-:W-:Y:S01]  /*3240*/  ISETP.NE.AND P6, PT, R42, RZ, PT ;  /* 0x000000ff2a00720c */ /* 0x000fe20003fc5270 */
[----:B------:R-:W-:Y:S06]  /*3250*/  BAR.SYNC 0x0 ;  /* 0x0000000000007b1d */ /* 0x000fec0000000000 */
[----:B------:R-:W-:Y:S01]  /*3260*/  STS.U16 [R4], R38 ;  /* 0x0000002604007388 */ /* 0x000fe20000000400 */
[----:B------:R-:W-:Y:S02]  /*3270*/  ISETP.NE.AND P5, PT, R43, RZ, PT ;  /* 0x000000ff2b00720c */ /* 0x000fe40003fa5270 */
[C---:B------:R-:W-:Y:S01]  /*3280*/  PRMT R42, R36.reuse, 0x7610, R42 ;  /* 0x00007610242a7816 */ /* 0x040fe2000000002a */
[----:B------:R-:W-:Y:S01]  /*3290*/  STS.U16 [R4+0x200], R40 ;  /* 0x0002002804007388 */ /* 0x000fe20000000400 */
[----:B------:R-:W-:-:S02]  /*32a0*/  PRMT R43, R36, 0x7632, R43 ;  /* 0x00007632242b7816 */ /* 0x000fc4000000002b */
[----:B------:R-:W-:Y:S01]  /*32b0*/  F2FP.F16.F32.PACK_AB R36, R67, R66 ;  /* 0x000000424324723e */ /* 0x000fe200000000ff */
[----:B------:R-:W-:Y:S06]  /*32c0*/  BAR.SYNC 0x0 ;  /* 0x0000000000007b1d */ /* 0x000fec0000000000 */
[----:B------:R-:W1:Y:S01]  /*32d0*/  LDS R39, [R3.X4] ;  /* 0x0000000003277984 */ /* 0x000e620000004800 */
[----:B------:R-:W-:Y:S02]  /*32e0*/  FSEL R6, R92, R6, P4 ;  /* 0x000000065c067208 */ /* 0x000fe40002000000 */
[----:B------:R-:W-:Y:S01]  /*32f0*/  FSEL R14, R95, R14, P4 ;  /* 0x0000000e5f0e7208 */ /* 0x000fe20002000000 */
[----:B------:R-:W-:Y:S06]  /*3300*/  BAR.SYNC 0x0 ;  /* 0x0000000000007b1d */ /* 0x000fec0000000000 */
[----:B------:R-:W-:Y:S01]  /*3310*/  FSEL R22, R75, R22, P4 ;  /* 0x000000164b167208 */ /* 0x000fe20002000000 */
[----:B------:R-:W-:Y:S01]  /*3320*/  STS.U16 [R4], R42 ;  /* 0x0000002a04007388 */ /* 0x000fe20000000400 */
[----:B------:R-:W-:-:S02]  /*3330*/  FSEL R7, R93, R7, P3 ;  /* 0x000000075d077208 */ /* 0x000fc40001800000 */
[----:B------:R-:W-:Y:S01]  /*3340*/  FSEL R15, R94, R15, P3 ;  /* 0x0000000f5e0f7208 */ /* 0x000fe20001800000 */
[----:B------:R-:W-:Y:S01]  /*3350*/  STS.U16 [R4+0x200], R43 ;  /* 0x0002002b04007388 */ /* 0x000fe20000000400 */
[----:B------:R-:W-:Y:S02]  /*3360*/  FSEL R23, R78, R23, P3 ;  /* 0x000000174e177208 */ /* 0x000fe40001800000 */
[----:B------:R-:W-:Y:S01]  /*3370*/  ISETP.NE.AND P4, PT, R44, RZ, PT ;  /* 0x000000ff2c00720c */ /* 0x000fe20003f85270 */
[----:B------:R-:W-:Y:S06]  /*3380*/  BAR.SYNC 0x0 ;  /* 0x0000000000007b1d */ /* 0x000fec0000000000 */
[----:B------:R-:W-:Y:S01]  /*3390*/  ISETP.NE.AND P3, PT, R45, RZ, PT ;  /* 0x000000ff2d00720c */ /* 0x000fe20003f65270 */
[----:B------:R-:W2:Y:S01]  /*33a0*/  LDS R41, [R3.X4] ;  /* 0x0000000003297984 */ /* 0x000ea20000004800 */
[----:B------:R-:W-:-:S02]  /*33b0*/  PRMT R44, R36, 0x7610, R44 ;  /* 0x00007610242c7816 */ /* 0x000fc4000000002c */
[----:B------:R-:W-:Y:S01]  /*33c0*/  PRMT R45, R36, 0x7632, R45 ;  /* 0x00007632242d7816 */ /* 0x000fe2000000002d */
[----:B------:R-:W-:Y:S06]  /*33d0*/  BAR.SYNC 0x0 ;  /* 0x0000000000007b1d */ /* 0x000fec0000000000 */
[----:B------:R-:W-:Y:S01]  /*33e0*/  STS.U16 [R4], R44 ;  /* 0x0000002c04007388 */ /* 0x000fe20000000400 */
[----:B0-----:R-:W-:Y:S02]  /*33f0*/  PRMT R36, R37, 0x7632, R36 ;  /* 0x0000763225247816 */ /* 0x001fe40000000024 */
[----:B------:R-:W-:Y:S01]  /*3400*/  P2R R48, PR, RZ, 0x2 ;  /* 0x00000002ff307803 */ /* 0x000fe20000000000 */
[----:B------:R-:W-:Y:S01]  /*3410*/  STS.U16 [R4+0x200], R45 ;  /* 0x0002002d04007388 */ /* 0x000fe20000000400 */
[----:B------:R-:W-:-:S02]  /*3420*/  ISETP.NE.AND P1, PT, R76, RZ, PT ;  /* 0x000000ff4c00720c */ /* 0x000fc40003f25270 */
[----:B-1----:R-:W-:Y:S01]  /*3430*/  PRMT R38, R39, 0x7632, R38 ;  /* 0x0000763227267816 */ /* 0x002fe20000000026 */
[----:B------:R-:W-:Y:S06]  /*3440*/  BAR.SYNC 0x0 ;  /* 0x0000000000007b1d */ /* 0x000fec0000000000 */
[----:B------:R-:W-:Y:S01]  /*3450*/  @P2 STG.E.U16 [R64.64], R37 ;  /* 0x0000002540002986 */ /* 0x000fe2000c101504 */
[----:B------:R-:W-:Y:S02]  /*3460*/  ISETP.NE.AND P2, PT, R46, RZ, PT ;  /* 0x000000ff2e00720c */ /* 0x000fe40003f45270 */
[----:B------:R-:W-:Y:S01]  /*3470*/  IADD3 R33, R33, 0x800, RZ ;  /* 0x0000080021217810 */ /* 0x000fe20007ffe0ff */
[----:B------:R-:W0:Y:S01]  /*3480*/  LDS R43, [R3.X4] ;  /* 0x00000000032b7984 */ /* 0x000e220000004800 */
[----:B------:R-:W-:-:S02]  /*3490*/  FSEL R11, R90, R11, P5 ;  /* 0x0000000b5a0b7208 */ /* 0x000fc40002800000 */
[----:B------:R-:W-:Y:S02]  /*34a0*/  FSEL R12, R89, R12, P6 ;  /* 0x0000000c590c7208 */ /* 0x000fe40003000000 */
[----:B------:R-:W-:Y:S02]  /*34b0*/  FSEL R19, R82, R19, P5 ;  /* 0x0000001352137208 */ /* 0x000fe40002800000 */
[----:B------:R-:W-:Y:S02]  /*34c0*/  FSEL R20, R79, R20, P6 ;  /* 0x000000144f147208 */ /* 0x000fe40003000000 */
[----:B------:R-:W-:Y:S01]  /*34d0*/  FSEL R27, R72, R27, P5 ;  /* 0x0000001b481b7208 */ /* 0x000fe20002800000 */
[----:B------:R1:W-:Y:S01]  /*34e0*/  @P2 STG.E.U16 [R62.64], R36 ;  /* 0x000000243e002986 */ /* 0x0003e2000c101504 */
[----:B------:R-:W-:Y:S02]  /*34f0*/  ISETP.NE.AND P2, PT, R47, RZ, PT ;  /* 0x000000ff2f00720c */ /* 0x000fe40003f45270 */
[----:B--2---:R-:W-:-:S02]  /*3500*/  PRMT R40, R41, 0x7632, R40 ;  /* 0x0000763229287816 */ /* 0x004fc40000000028 */
[----:B------:R-:W-:-:S09]  /*3510*/  FSEL R28, R73, R28, P6 ;  /* 0x0000001c491c7208 */ /* 0x000fd20003000000 */
[----:B------:R1:W-:Y:S01]  /*3520*/  @P2 STG.E.U16 [R60.64], R39 ;  /* 0x000000273c002986 */ /* 0x0003e2000c101504 */
[----:B------:R-:W-:-:S13]  /*3530*/  ISETP.NE.AND P2, PT, R87, RZ, PT ;  /* 0x000000ff5700720c */ /* 0x000fda0003f45270 */
[----:B------:R1:W-:Y:S01]  /*3540*/  @P2 STG.E.U16 [R58.64], R38 ;  /* 0x000000263a002986 */ /* 0x0003e2000c101504 */
[----:B------:R-:W-:Y:S02]  /*3550*/  ISETP.NE.AND P2, PT, R88, RZ, PT ;  /* 0x000000ff5800720c */ /* 0x000fe40003f45270 */
[----:B0-----:R-:W-:Y:S01]  /*3560*/  PRMT R37, R43, 0x7632, R37 ;  /* 0x000076322b257816 */ /* 0x001fe20000000025 */
[----:B------:R1:W-:Y:S01]  /*3570*/  @P1 STG.E.U16 [R56.64], R41 ;  /* 0x0000002938001986 */ /* 0x0003e2000c101504 */
[----:B------:R-:W-:Y:S02]  /*3580*/  FSEL R8, R85, R8, P2 ;  /* 0x0000000855087208 */ /* 0x000fe40001000000 */
[----:B------:R-:W-:Y:S01]  /*3590*/  FSEL R16, R81, R16, P2 ;  /* 0x0000001051107208 */ /* 0x000fe20001000000 */
[----:B------:R1:W-:Y:S01]  /*35a0*/  @P0 STG.E.U16 [R54.64], R40 ;  /* 0x0000002836000986 */ /* 0x0003e2000c101504 */
[----:B------:R-:W-:Y:S02]  /*35b0*/  FSEL R24, R68, R24, P2 ;  /* 0x0000001844187208 */ /* 0x000fe40001000000 */
[----:B------:R-:W-:Y:S01]  /*35c0*/  ISETP.GE.AND P2, PT, R33, c[0x0][0x1b0], PT ;  /* 0x00006c0021007a0c */ /* 0x000fe20003f46270 */
[----:B------:R1:W-:Y:S01]  /*35d0*/  @P3 STG.E.U16 [R52.64], R43 ;  /* 0x0000002b34003986 */ /* 0x0003e2000c101504 */
[----:B------:R-:W-:-:S02]  /*35e0*/  ISETP.NE.AND P1, PT, R48, RZ, PT ;  /* 0x000000ff3000720c */ /* 0x000fc40003f25270 */
[----:B------:R-:W-:Y:S01]  /*35f0*/  ISETP.NE.AND P0, PT, R49, RZ, PT ;  /* 0x000000ff3100720c */ /* 0x000fe20003f05270 */
[----:B------:R1:W-:Y:S01]  /*3600*/  @P4 STG.E.U16 [R50.64], R37 ;  /* 0x0000002532004986 */ /* 0x0003e2000c101504 */
[----:B------:R-:W-:Y:S02]  /*3610*/  FSEL R9, R83, R9, P1 ;  /* 0x0000000953097208 */ /* 0x000fe40000800000 */
[----:B------:R-:W-:Y:S02]  /*3620*/  FSEL R10, R84, R10, P0 ;  /* 0x0000000a540a7208 */ /* 0x000fe40000000000 */
[----:B------:R-:W-:Y:S02]  /*3630*/  FSEL R17, R80, R17, P1 ;  /* 0x0000001150117208 */ /* 0x000fe40000800000 */
[----:B------:R-:W-:Y:S02]  /*3640*/  FSEL R18, R77, R18, P0 ;  /* 0x000000124d127208 */ /* 0x000fe40000000000 */
[----:B------:R-:W-:-:S02]  /*3650*/  FSEL R25, R70, R25, P1 ;  /* 0x0000001946197208 */ /* 0x000fc40000800000 */
[----:B------:R-:W-:Y:S01]  /*3660*/  FSEL R26, R71, R26, P0 ;  /* 0x0000001a471a7208 */ /* 0x000fe20000000000 */
[----:B-1----:R-:W-:Y:S01]  /*3670*/  @P2 CALL.REL.NOINC `(.L_x_1) ;  /* 0x0000001000002944 */ /* 0x002fe20003c00000 */
[----:B------:R-:W-:Y:S05]  /*3680*/  BRA `(.L_x_3) ;  /* 0xffffcce000007947 */ /* 0x000fea000383ffff */
.L_x_1:
[----:B------:R-:W-:Y:S06]  /*3690*/  BAR.SYNC 0x0 ;  /* 0x0000000000007b1d */ /* 0x000fec0000000000 */
[----:B------:R-:W-:Y:S01]  /*36a0*/  STS [R4.X4], R21 ;  /* 0x0000001504007388 */ /* 0x000fe20000004800 */
[----:B------:R-:W-:-:S03]  /*36b0*/  FADD R13, R13, R14 ;  /* 0x0000000e0d0d7221 */ /* 0x000fc60000000000 */
[----:B------:R-:W-:Y:S06]  /*36c0*/  BAR.SYNC 0x0 ;  /* 0x0000000000007b1d */ /* 0x000fec0000000000 */
[----:B------:R-:W-:Y:S04]  /*36d0*/  LDS R29, [R4.X4] ;  /* 0x00000000041d7984 */ /* 0x000fe80000004800 */
[----:B------:R-:W-:Y:S06]  /*36e0*/  BAR.SYNC 0x0 ;  /* 0x0000000000007b1d */ /* 0x000fec0000000000 */
[----:B------:R-:W-:Y:S04]  /*36f0*/  STS [R4.X4], R22 ;  /* 0x0000001604007388 */ /* 0x000fe80000004800 */
[----:B------:R-:W-:Y:S06]  /*3700*/  BAR.SYNC 0x0 ;  /* 0x0000000000007b1d */ /* 0x000fec0000000000 */
[----:B------:R-:W0:Y:S01]  /*3710*/  LDS R30, [R4.X4] ;  /* 0x00000000041e7984 */ /* 0x000e220000004800 */
[----:B------:R-:W-:-:S03]  /*3720*/  FADD R22, -R5, R6 ;  /* 0x0000000605167221 */ /* 0x000fc60000000100 */
[----:B------:R-:W-:Y:S06]  /*3730*/  BAR.SYNC 0x0 ;  /* 0x0000000000007b1d */ /* 0x000fec0000000000 */
[----:B------:R-:W-:Y:S04]  /*3740*/  STS [R4.X4], R23 ;  /* 0x0000001704007388 */ /* 0x000fe80000004800 */
[----:B------:R-:W-:Y:S06]  /*3750*/  BAR.SYNC 0x0 ;  /* 0x0000000000007b1d */ /* 0x000fec0000000000 */
[----:B------:R-:W1:Y:S04]  /*3760*/  LDS R31, [R4.X4] ;  /* 0x00000000041f7984 */ /* 0x000e680000004800 */
[----:B------:R-:W-:Y:S06]  /*3770*/  BAR.SYNC 0x0 ;  /* 0x0000000000007b1d */ /* 0x000fec0000000000 */
[----:B------:R-:W-:Y:S04]  /*3780*/  STS [R4.X4], R24 ;  /* 0x0000001804007388 */ /* 0x000fe80000004800 */
[----:B------:R-:W-:Y:S06]  /*3790*/  BAR.SYNC 0x0 ;  /* 0x0000000000007b1d */ /* 0x000fec0000000000 */
[----:B0-----:R-:W-:Y:S01]  /*37a0*/  FADD R32, R29, R30 ;  /* 0x0000001e1d207221 */ /* 0x001fe20000000000 */
[----:B------:R-:W0:Y:S01]  /*37b0*/  LDS R21, [R4.X4] ;  /* 0x0000000004157984 */ /* 0x000e220000004800 */
[----:B------:R-:W-:-:S03]  /*37c0*/  FMUL R24, R22, R22 ;  /* 0x0000001616187220 */ /* 0x000fc60000400000 */
[----:B------:R-:W-:Y:S06]  /*37d0*/  BAR.SYNC 0x0 ;  /* 0x0000000000007b1d */ /* 0x000fec0000000000 */
[C---:B------:R-:W-:Y:S01]  /*37e0*/  FSETP.GEU.AND P2, PT, |R32|.reuse, 1.175494350822287508e-38, PT ;  /* 0x008000002000780b */ /* 0x040fe20003f4e200 */
[C---:B------:R-:W-:Y:S01]  /*37f0*/  FMUL R33, R32.reuse, 0.25 ;  /* 0x3e80000020217820 */ /* 0x040fe20000400000 */
[----:B------:R-:W-:Y:S01]  /*3800*/  FSETP.GT.AND P0, PT, |R32|, 8.50705917302346158658e+37, PT ;  /* 0x7e8000002000780b */ /* 0x000fe20003f04200 */
[----:B------:R-:W-:Y:S01]  /*3810*/  FMUL R29, R29, R24 ;  /* 0x000000181d1d7220 */ /* 0x000fe20000400000 */
[----:B------:R-:W-:Y:S04]  /*3820*/  STS [R4.X4], R25 ;  /* 0x0000001904007388 */ /* 0x000fe80000004800 */
[----:B------:R-:W-:Y:S06]  /*3830*/  BAR.SYNC 0x0 ;  /* 0x0000000000007b1d */ /* 0x000fec0000000000 */
[----:B------:R-:W-:Y:S01]  /*3840*/  FSEL R33, R33, R32, P0 ;  /* 0x0000002021217208 */ /* 0x000fe20000000000 */
[----:B------:R-:W-:Y:S01]  /*3850*/  @P0 FMUL R30, R30, 0.25 ;  /* 0x3e8000001e1e0820 */ /* 0x000fe20000400000 */
[----:B------:R-:W-:Y:S01]  /*3860*/  FSETP.NEU.AND P0, PT, R32, RZ, PT ;  /* 0x000000ff2000720b */ /* 0x000fe20003f0d000 */
[----:B-1----:R-:W-:Y:S01]  /*3870*/  FADD R34, R31, R32 ;  /* 0x000000201f227221 */ /* 0x002fe20000000000 */
[----:B------:R-:W-:Y:S01]  /*3880*/  ISETP.GE.AND P6, PT, R0, 0x2c0, PT ;  /* 0x000002c00000780c */ /* 0x000fe20003fc6270 */
[----:B------:R-:W-:Y:S01]  /*3890*/  @!P2 FMUL R33, R33, 16777216 ;  /* 0x4b8000002121a820 */ /* 0x000fe20000400000 */
[----:B------:R-:W-:Y:S01]  /*38a0*/  @!P2 FMUL R30, R30, 16777216 ;  /* 0x4b8000001e1ea820 */ /* 0x000fe20000400000 */
[C---:B------:R-:W-:Y:S01]  /*38b0*/  FMUL R23, R34.reuse, 0.25 ;  /* 0x3e80000022177820 */ /* 0x040fe20000400000 */
[----:B------:R-:W-:-:S02]  /*38c0*/  FSETP.GEU.AND P3, PT, |R34|, 1.175494350822287508e-38, PT ;  /* 0x008000002200780b */ /* 0x000fc40003f6e200 */
[C---:B------:R-:W-:Y:S01]  /*38d0*/  FSETP.GT.AND P1, PT, |R34|.reuse, 8.50705917302346158658e+37, PT ;  /* 0x7e8000002200780b */ /* 0x040fe20003f24200 */
[----:B------:R-:W1:Y:S01]  /*38e0*/  MUFU.RCP R33, R33 ;  /* 0x0000002100217308 */ /* 0x000e620000001000 */
[----:B------:R-:W-:Y:S02]  /*38f0*/  FSETP.NEU.AND P2, PT, R34, RZ, PT ;  /* 0x000000ff2200720b */ /* 0x000fe40003f4d000 */
[----:B------:R-:W-:Y:S01]  /*3900*/  FSEL R23, R23, R34, P1 ;  /* 0x0000002217177208 */ /* 0x000fe20000800000 */
[----:B0-----:R-:W-:-:S06]  /*3910*/  FADD R38, R21, R34 ;  /* 0x0000002215267221 */ /* 0x001fcc0000000000 */
[----:B------:R-:W-:Y:S02]  /*3920*/  @!P3 FMUL R23, R23, 16777216 ;  /* 0x4b8000001717b820 */ /* 0x000fe40000400000 */
[----:B------:R-:W-:Y:S02]  /*3930*/  @P1 FMUL R31, R31, 0.25 ;  /* 0x3e8000001f1f1820 */ /* 0x000fe40000400000 */
[----:B------:R0:W2:Y:S01]  /*3940*/  MUFU.RCP R36, R23 ;  /* 0x0000001700247308 */ /* 0x0000a20000001000 */
[----:B-1----:R-:W-:Y:S01]  /*3950*/  FMUL R30, R33, R30 ;  /* 0x0000001e211e7220 */ /* 0x002fe20000400000 */
[----:B------:R-:W-:Y:S01]  /*3960*/  @!P3 FMUL R31, R31, 16777216 ;  /* 0x4b8000001f1fb820 */ /* 0x000fe20000400000 */
[----:B------:R-:W-:-:S03]  /*3970*/  FSETP.GEU.AND P3, PT, |R38|, 1.175494350822287508e-38, PT ;  /* 0x008000002600780b */ /* 0x000fc60003f6e200 */
[----:B------:R-:W-:Y:S01]  /*3980*/  FSEL R30, R30, RZ, P0 ;  /* 0x000000ff1e1e7208 */ /* 0x000fe20000000000 */
[C---:B0-----:R-:W-:Y:S01]  /*3990*/  FMUL R23, R38.reuse, 0.25 ;  /* 0x3e80000026177820 */ /* 0x041fe20000400000 */
[----:B------:R-:W-:-:S03]  /*39a0*/  FSETP.GT.AND P0, PT, |R38|, 8.50705917302346158658e+37, PT ;  /* 0x7e8000002600780b */ /* 0x000fc60003f04200 */
[----:B------:R-:W-:Y:S01]  /*39b0*/  FFMA R24, R22, R30, R5 ;  /* 0x0000001e16187223 */ /* 0x000fe20000000005 */
[----:B------:R-:W-:Y:S01]  /*39c0*/  FFMA R30, R30, R29, R13 ;  /* 0x0000001d1e1e7223 */ /* 0x000fe2000000000d */
[----:B------:R-:W-:Y:S01]  /*39d0*/  FSEL R29, R23, R38, P0 ;  /* 0x00000026171d7208 */ /* 0x000fe20000000000 */
[----:B------:R-:W0:Y:S01]  /*39e0*/  LDS R13, [R4.X4] ;  /* 0x00000000040d7984 */ /* 0x000e220000004800 */
[----:B------:R-:W-:Y:S01]  /*39f0*/  FADD R23, -R24, R7 ;  /* 0x0000000718177221 */ /* 0x000fe20000000100 */
[----:B--2---:R-:W-:Y:S01]  /*3a00*/  FMUL R36, R36, R31 ;  /* 0x0000001f24247220 */ /* 0x004fe20000400000 */
[----:B------:R-:W-:Y:S01]  /*3a10*/  FADD R15, R30, R15 ;  /* 0x0000000f1e0f7221 */ /* 0x000fe20000000000 */
[----:B------:R-:W-:Y:S06]  /*3a20*/  BAR.SYNC 0x0 ;  /* 0x0000000000007b1d */ /* 0x000fec0000000000 */
[----:B------:R-:W-:Y:S01]  /*3a30*/  STS [R4.X4], R26 ;  /* 0x0000001a04007388 */ /* 0x000fe20000004800 */
[----:B------:R-:W-:Y:S01]  /*3a40*/  @!P3 FMUL R29, R29, 16777216 ;  /* 0x4b8000001d1db820 */ /* 0x000fe20000400000 */
[----:B------:R-:W-:Y:S01]  /*3a50*/  FSEL R36, R36, RZ, P2 ;  /* 0x000000ff24247208 */ /* 0x000fe20001000000 */
[----:B------:R-:W-:Y:S01]  /*3a60*/  FMUL R25, R23, R23 ;  /* 0x0000001717197220 */ /* 0x000fe20000400000 */
[----:B------:R-:W-:Y:S06]  /*3a70*/  BAR.SYNC 0x0 ;  /* 0x0000000000007b1d */ /* 0x000fec0000000000 */
[----:B------:R-:W1:Y:S01]  /*3a80*/  LDS R14, [R4.X4] ;  /* 0x00000000040e7984 */ /* 0x000e620000004800 */
[----:B------:R-:W2:Y:S01]  /*3a90*/  MUFU.RCP R26, R29 ;  /* 0x0000001d001a7308 */ /* 0x000ea20000001000 */
[----:B------:R-:W-:Y:S01]  /*3aa0*/  FMUL R25, R32, R25 ;  /* 0x0000001920197220 */ /* 0x000fe20000400000 */
[----:B------:R-:W-:Y:S01]  /*3ab0*/  @P0 FMUL R21, R21, 0.25 ;  /* 0x3e80000015150820 */ /* 0x000fe20000400000 */
[----:B------:R-:W-:Y:S06]  /*3ac0*/  BAR.SYNC 0x0 ;  /* 0x0000000000007b1d */ /* 0x000fec0000000000 */
[----:B------:R-:W-:Y:S01]  /*3ad0*/  STS [R4.X4], R27 ;  /* 0x0000001b04007388 */ /* 0x000fe20000004800 */
[----:B------:R-:W-:Y:S01]  /*3ae0*/  @!P3 FMUL R21, R21, 16777216 ;  /* 0x4b8000001515b820 */ /* 0x000fe20000400000 */
[----:B------:R-:W-:Y:S01]  /*3af0*/  FFMA R15, R36, R25, R15 ;  /* 0x00000019240f7223 */ /* 0x000fe2000000000f */
[----:B------:R-:W-:Y:S01]  /*3b00*/  FFMA R23, R23, R36, R24 ;  /* 0x0000002417177223 */ /* 0x000fe20000000018 */
[----:B------:R-:W-:Y:S06]  /*3b10*/  BAR.SYNC 0x0 ;  /* 0x0000000000007b1d */ /* 0x000fec0000000000 */
[----:B------:R-:W3:Y:S01]  /*3b20*/  LDS R22, [R4.X4] ;  /* 0x0000000004167984 */ /* 0x000ee20000004800 */
[----:B0-----:R-:W-:Y:S01]  /*3b30*/  FADD R31, R13, R38 ;  /* 0x000000260d1f7221 */ /* 0x001fe20000000000 */
[----:B--2---:R-:W-:Y:S01]  /*3b40*/  FMUL R26, R26, R21 ;  /* 0x000000151a1a7220 */ /* 0x004fe20000400000 */
[----:B------:R-:W-:Y:S01]  /*3b50*/  FADD R8, -R23, R8 ;  /* 0x0000000817087221 */ /* 0x000fe20000000100 */
[----:B------:R-:W-:Y:S06]  /*3b60*/  BAR.SYNC 0x0 ;  /* 0x0000000000007b1d */ /* 0x000fec0000000000 */
[----:B------:R-:W-:Y:S01]  /*3b70*/  STS [R4.X4], R28 ;  /* 0x0000001c04007388 */ /* 0x000fe20000004800 */
[----:B------:R-:W-:Y:S01]  /*3b80*/  FSETP.GEU.AND P1, PT, |R31|, 1.175494350822287508e-38, PT ;  /* 0x008000001f00780b */ /* 0x000fe20003f2e200 */
[----:B------:R-:W-:-:S02]  /*3b90*/  FMUL R21, R8, R8 ;  /* 0x0000000808157220 */ /* 0x000fc40000400000 */
[----:B------:R-:W-:Y:S06]  /*3ba0*/  BAR.SYNC 0x0 ;  /* 0x0000000000007b1d */ /* 0x000fec0000000000 */
[----:B------:R-:W0:Y:S01]  /*3bb0*/  LDS R7, [R4.X4] ;  /* 0x0000000004077984 */ /* 0x000e220000004800 */
[----:B------:R-:W-:-:S03]  /*3bc0*/  FMUL R28, R31, 0.25 ;  /* 0x3e8000001f1c7820 */ /* 0x000fc60000400000 */
[----:B------:R-:W-:Y:S06]  /*3bd0*/  BAR.SYNC 0x0 ;  /* 0x0000000000007b1d */ /* 0x000fec0000000000 */
[----:B------:R-:W-:Y:S01]  /*3be0*/  FSETP.GT.AND P2, PT, |R31|, 8.50705917302346158658e+37, PT ;  /* 0x7e8000001f00780b */ /* 0x000fe20003f44200 */
[----:B-1----:R-:W-:Y:S01]  /*3bf0*/  FADD R25, R14, R31 ;  /* 0x0000001f0e197221 */ /* 0x002fe20000000000 */
[----:B------:R-:W-:Y:S01]  /*3c00*/  FSETP.NEU.AND P3, PT, R38, RZ, PT ;  /* 0x000000ff2600720b */ /* 0x000fe20003f6d000 */
[----:B------:R-:W-:Y:S01]  /*3c10*/  FADD R15, R15, R16 ;  /* 0x000000100f0f7221 */ /* 0x000fe20000000000 */
[----:B------:R-:W-:Y:S01]  /*3c20*/  FSEL R28, R28, R31, P2 ;  /* 0x0000001f1c1c7208 */ /* 0x000fe20001000000 */
[C---:B------:R-:W-:Y:S01]  /*3c30*/  FMUL R24, R25.reuse, 0.25 ;  /* 0x3e80000019187820 */ /* 0x040fe20000400000 */
[C---:B------:R-:W-:Y:S01]  /*3c40*/  FSETP.GEU.AND P0, PT, |R25|.reuse, 1.175494350822287508e-38, PT ;  /* 0x008000001900780b */ /* 0x040fe20003f0e200 */
[----:B------:R-:W-:Y:S01]  /*3c50*/  FMUL R21, R34, R21 ;  /* 0x0000001522157220 */ /* 0x000fe20000400000 */
[----:B------:R-:W-:Y:S01]  /*3c60*/  FSEL R26, R26, RZ, P3 ;  /* 0x000000ff1a1a7208 */ /* 0x000fe20001800000 */
[----:B------:R-:W-:Y:S01]  /*3c70*/  @!P1 FMUL R28, R28, 16777216 ;  /* 0x4b8000001c1c9820 */ /* 0x000fe20000400000 */
[----:B---3--:R-:W-:Y:S01]  /*3c80*/  FADD R30, R22, R25 ;  /* 0x00000019161e7221 */ /* 0x008fe20000000000 */
[----:B------:R-:W-:-:S02]  /*3c90*/  FSETP.GT.AND P3, PT, |R25|, 8.50705917302346158658e+37, PT ;  /* 0x7e8000001900780b */ /* 0x000fc40003f64200 */
[----:B------:R-:W-:Y:S01]  /*3ca0*/  @P2 FMUL R13, R13, 0.25 ;  /* 0x3e8000000d0d2820 */ /* 0x000fe20000400000 */
[----:B------:R-:W-:Y:S01]  /*3cb0*/  FFMA R8, R8, R26, R23 ;  /* 0x0000001a08087223 */ /* 0x000fe20000000017 */
[----:B------:R-:W1:Y:S01]  /*3cc0*/  MUFU.RCP R28, R28 ;  /* 0x0000001c001c7308 */ /* 0x000e620000001000 */
[----:B------:R-:W-:Y:S01]  /*3cd0*/  FSEL R24, R24, R25, P3 ;  /* 0x0000001918187208 */ /* 0x000fe20001800000 */
[----:B------:R-:W-:Y:S01]  /*3ce0*/  @!P1 FMUL R13, R13, 16777216 ;  /* 0x4b8000000d0d9820 */ /* 0x000fe20000400000 */
[----:B------:R-:W-:Y:S01]  /*3cf0*/  FSETP.GEU.AND P1, PT, |R30|, 1.175494350822287508e-38, PT ;  /* 0x008000001e00780b */ /* 0x000fe20003f2e200 */
[----:B------:R-:W-:Y:S01]  /*3d00*/  FFMA R16, R26, R21, R15 ;  /* 0x000000151a107223 */ /* 0x000fe2000000000f */
[----:B------:R-:W-:Y:S01]  /*3d10*/  FSETP.GT.AND P2, PT, |R30|, 8.50705917302346158658e+37, PT ;  /* 0x7e8000001e00780b */ /* 0x000fe20003f44200 */
[----:B------:R-:W-:Y:S01]  /*3d20*/  @!P0 FMUL R24, R24, 16777216 ;  /* 0x4b80000018188820 */ /* 0x000fe20000400000 */
[----:B------:R-:W-:Y:S01]  /*3d30*/  FSETP.NEU.AND P5, PT, R31, RZ, PT ;  /* 0x000000ff1f00720b */ /* 0x000fe20003fad000 */
[----:B------:R-:W-:Y:S01]  /*3d40*/  FADD R17, R16, R17 ;  /* 0x0000001110117221 */ /* 0x000fe20000000000 */
[----:B------:R-:W-:Y:S01]  /*3d50*/  @P3 FMUL R14, R14, 0.25 ;  /* 0x3e8000000e0e3820 */ /* 0x000fe20000400000 */
[----:B------:R-:W2:Y:S01]  /*3d60*/  MUFU.RCP R15, R24 ;  /* 0x00000018000f7308 */ /* 0x000ea20000001000 */
[----:B------:R-:W-:-:S02]  /*3d70*/  FADD R9, -R8, R9 ;  /* 0x0000000908097221 */ /* 0x000fc40000000100 */
[----:B------:R-:W-:Y:S01]  /*3d80*/  @!P0 FMUL R14, R14, 16777216 ;  /* 0x4b8000000e0e8820 */ /* 0x000fe20000400000 */
[----:B------:R-:W-:Y:S01]  /*3d90*/  FSETP.NEU.AND P0, PT, R25, RZ, PT ;  /* 0x000000ff1900720b */ /* 0x000fe20003f0d000 */
[----:B0-----:R-:W-:Y:S01]  /*3da0*/  FADD R23, R7, R30 ;  /* 0x0000001e07177221 */ /* 0x001fe20000000000 */
[----:B-1----:R-:W-:Y:S01]  /*3db0*/  FMUL R28, R28, R13 ;  /* 0x0000000d1c1c7220 */ /* 0x002fe20000400000 */
[----:B------:R-:W-:Y:S01]  /*3dc0*/  FMUL R13, R30, 0.25 ;  /* 0x3e8000001e0d7820 */ /* 0x000fe20000400000 */
[----:B------:R-:W-:Y:S01]  /*3dd0*/  @P2 FMUL R22, R22, 0.25 ;  /* 0x3e80000016162820 */ /* 0x000fe20000400000 */
[C---:B------:R-:W-:Y:S01]  /*3de0*/  FMUL R26, R23.reuse, 0.25 ;  /* 0x3e800000171a7820 */ /* 0x040fe20000400000 */
[----:B------:R-:W-:Y:S01]  /*3df0*/  FSETP.GEU.AND P4, PT, |R23|, 1.175494350822287508e-38, PT ;  /* 0x008000001700780b */ /* 0x000fe20003f8e200 */
[----:B------:R-:W0:Y:S01]  /*3e00*/  SHFL.BFLY PT, R32, R23, 0x10, 0x1f ;  /* 0x0e001f0017207f89 */ /* 0x000e2200000e0000 */
[----:B------:R-:W-:Y:S01]  /*3e10*/  FSEL R16, R13, R30, P2 ;  /* 0x0000001e0d107208 */ /* 0x000fe20001000000 */
[----:B------:R-:W-:Y:S01]  /*3e20*/  FMUL R13, R9, R9 ;  /* 0x00000009090d7220 */ /* 0x000fe20000400000 */
[----:B------:R-:W-:Y:S01]  /*3e30*/  FSETP.GT.AND P3, PT, |R23|, 8.50705917302346158658e+37, PT ;  /* 0x7e8000001700780b */ /* 0x000fe20003f64200 */
[----:B------:R-:W-:Y:S01]  /*3e40*/  @!P1 FMUL R22, R22, 16777216 ;  /* 0x4b80000016169820 */ /* 0x000fe20000400000 */
[----:B------:R-:W-:Y:S01]  /*3e50*/  FSEL R28, R28, RZ, P5 ;  /* 0x000000ff1c1c7208 */ /* 0x000fe20002800000 */
[----:B------:R-:W-:Y:S01]  /*3e60*/  @!P1 FMUL R16, R16, 16777216 ;  /* 0x4b80000010109820 */ /* 0x000fe20000400000 */
[----:B------:R-:W-:Y:S01]  /*3e70*/  FSEL R26, R26, R23, P3 ;  /* 0x000000171a1a7208 */ /* 0x000fe20001800000 */
[----:B--2---:R-:W-:Y:S01]  /*3e80*/  FMUL R15, R15, R14 ;  /* 0x0000000e0f0f7220 */ /* 0x004fe20000400000 */
[----:B------:R-:W-:Y:S01]  /*3e90*/  FMUL R13, R38, R13 ;  /* 0x0000000d260d7220 */ /* 0x000fe20000400000 */
[----:B------:R-:W1:Y:S01]  /*3ea0*/  MUFU.RCP R21, R16 ;  /* 0x0000001000157308 */ /* 0x000e620000001000 */
[----:B------:R-:W-:Y:S01]  /*3eb0*/  FFMA R9, R9, R28, R8 ;  /* 0x0000001c09097223 */ /* 0x000fe20000000008 */
[----:B------:R-:W-:Y:S01]  /*3ec0*/  @!P4 FMUL R26, R26, 16777216 ;  /* 0x4b8000001a1ac820 */ /* 0x000fe20000400000 */
[----:B------:R-:W-:Y:S01]  /*3ed0*/  FSEL R15, R15, RZ, P0 ;  /* 0x000000ff0f0f7208 */ /* 0x000fe20000000000 */
[----:B------:R-:W-:Y:S01]  /*3ee0*/  FFMA R13, R28, R13, R17 ;  /* 0x0000000d1c0d7223 */ /* 0x000fe20000000011 */
[----:B------:R-:W-:Y:S01]  /*3ef0*/  FADD R10, -R9, R10 ;  /* 0x0000000a090a7221 */ /* 0x000fe20000000100 */
[----:B------:R-:W-:Y:S01]  /*3f00*/  @P3 FMUL R7, R7, 0.25 ;  /* 0x3e80000007073820 */ /* 0x000fe20000400000 */
[----:B------:R-:W-:Y:S01]  /*3f10*/  FSETP.NEU.AND P0, PT, R30, RZ, PT ;  /* 0x000000ff1e00720b */ /* 0x000fe20003f0d000 */
[----:B------:R-:W2:Y:S01]  /*3f20*/  MUFU.RCP R26, R26 ;  /* 0x0000001a001a7308 */ /* 0x000ea20000001000 */
[C---:B------:R-:W-:Y:S01]  /*3f30*/  FMUL R8, R10.reuse, R10 ;  /* 0x0000000a0a087220 */ /* 0x040fe20000400000 */
[----:B------:R-:W-:Y:S01]  /*3f40*/  FADD R18, R13, R18 ;  /* 0x000000120d127221 */ /* 0x000fe20000000000 */
[----:B------:R-:W-:Y:S01]  /*3f50*/  FFMA R10, R10, R15, R9 ;  /* 0x0000000f0a0a7223 */ /* 0x000fe20000000009 */
[----:B------:R-:W-:Y:S01]  /*3f60*/  @!P4 FMUL R7, R7, 16777216 ;  /* 0x4b8000000707c820 */ /* 0x000fe20000400000 */
[----:B------:R-:W-:Y:S01]  /*3f70*/  FMUL R8, R31, R8 ;  /* 0x000000081f087220 */ /* 0x000fe20000400000 */
[----:B0-----:R-:W-:Y:S01]  /*3f80*/  FADD R13, R23, R32 ;  /* 0x00000020170d7221 */ /* 0x001fe20000000000 */
[----:B------:R-:W-:Y:S01]  /*3f90*/  FADD R11, -R10, R11 ;  /* 0x0000000b0a0b7221 */ /* 0x000fe20000000100 */
[----:B-1----:R-:W-:Y:S01]  /*3fa0*/  FMUL R21, R21, R22 ;  /* 0x0000001615157220 */ /* 0x002fe20000400000 */
[----:B------:R-:W-:Y:S01]  /*3fb0*/  FSETP.NEU.AND P1, PT, R23, RZ, PT ;  /* 0x000000ff1700720b */ /* 0x000fe20003f2d000 */
[C---:B------:R-:W-:Y:S01]  /*3fc0*/  FMUL R14, R13.reuse, 0.25 ;  /* 0x3e8000000d0e7820 */ /* 0x040fe20000400000 */
[----:B------:R-:W-:Y:S01]  /*3fd0*/  FSETP.GEU.AND P2, PT, |R13|, 1.175494350822287508e-38, PT ;  /* 0x008000000d00780b */ /* 0x000fe20003f4e200 */
[----:B------:R-:W0:Y:S01]  /*3fe0*/  SHFL.BFLY PT, R16, R13, 0x8, 0x1f ;  /* 0x0d001f000d107f89 */ /* 0x000e2200000e0000 */
[----:B------:R-:W-:Y:S01]  /*3ff0*/  FSEL R21, R21, RZ, P0 ;  /* 0x000000ff15157208 */ /* 0x000fe20000000000 */
[----:B------:R-:W-:Y:S01]  /*4000*/  FFMA R8, R15, R8, R18 ;  /* 0x000000080f087223 */ /* 0x000fe20000000012 */
[----:B------:R-:W-:Y:S01]  /*4010*/  FSETP.GT.AND P0, PT, |R13|, 8.50705917302346158658e+37, PT ;  /* 0x7e8000000d00780b */ /* 0x000fe20003f04200 */
[----:B--2---:R-:W-:-:S02]  /*4020*/  FMUL R26, R26, R7 ;  /* 0x000000071a1a7220 */ /* 0x004fc40000400000 */
[C---:B------:R-:W-:Y:S01]  /*4030*/  FFMA R7, R11.reuse, R21, R10 ;  /* 0x000000150b077223 */ /* 0x040fe2000000000a */
[----:B------:R-:W-:Y:S01]  /*4040*/  FMUL R10, R11, R11 ;  /* 0x0000000b0b0a7220 */ /* 0x000fe20000400000 */
[----:B------:R-:W-:Y:S01]  /*4050*/  FSEL R14, R14, R13, P0 ;  /* 0x0000000d0e0e7208 */ /* 0x000fe20000000000 */
[----:B------:R-:W-:Y:S01]  /*4060*/  FADD R8, R8, R19 ;  /* 0x0000001308087221 */ /* 0x000fe20000000000 */
[----:B------:R-:W-:Y:S01]  /*4070*/  FSEL R26, R26, RZ, P1 ;  /* 0x000000ff1a1a7208 */ /* 0x000fe20000800000 */
[----:B------:R-:W-:Y:S01]  /*4080*/  FADD R12, -R7, R12 ;  /* 0x0000000c070c7221 */ /* 0x000fe20000000100 */
[----:B------:R-:W-:Y:S01]  /*4090*/  FMUL R10, R25, R10 ;  /* 0x0000000a190a7220 */ /* 0x000fe20000400000 */
[----:B------:R-:W-:Y:S01]  /*40a0*/  @!P2 FMUL R14, R14, 16777216 ;  /* 0x4b8000000e0ea820 */ /* 0x000fe20000400000 */
[----:B------:R-:W-:Y:S01]  /*40b0*/  FSETP.NEU.AND P1, PT, R13, RZ, PT ;  /* 0x000000ff0d00720b */ /* 0x000fe20003f2d000 */
[C---:B------:R-:W-:Y:S01]  /*40c0*/  FFMA R7, R12.reuse, R26, R7 ;  /* 0x0000001a0c077223 */ /* 0x040fe20000000007 */
[----:B------:R-:W-:Y:S01]  /*40d0*/  FFMA R21, R21, R10, R8 ;  /* 0x0000000a15157223 */ /* 0x000fe20000000008 */
[----:B------:R-:W-:Y:S01]  /*40e0*/  FMUL R9, R12, R12 ;  /* 0x0000000c0c097220 */ /* 0x000fe20000400000 */
[----:B------:R-:W1:Y:S01]  /*40f0*/  MUFU.RCP R11, R14 ;  /* 0x0000000e000b7308 */ /* 0x000e620000001000 */
[----:B------:R-:W-:Y:S01]  /*4100*/  @P0 FMUL R32, R32, 0.25 ;  /* 0x3e80000020200820 */ /* 0x000fe20000400000 */
[----:B------:R-:W2:Y:S01]  /*4110*/  SHFL.BFLY PT, R8, R7, 0x10, 0x1f ;  /* 0x0e001f0007087f89 */ /* 0x000ea200000e0000 */
[----:B------:R-:W-:Y:S01]  /*4120*/  FADD R21, R21, R20 ;  /* 0x0000001415157221 */ /* 0x000fe20000000000 */
[----:B------:R-:W-:Y:S01]  /*4130*/  FMUL R9, R30, R9 ;  /* 0x000000091e097220 */ /* 0x000fe20000400000 */
[----:B------:R-:W-:Y:S01]  /*4140*/  @!P2 FMUL R32, R32, 16777216 ;  /* 0x4b8000002020a820 */ /* 0x000fe20000400000 */
[----:B0-----:R-:W-:-:S02]  /*4150*/  FADD R15, R13, R16 ;  /* 0x000000100d0f7221 */ /* 0x001fc40000000000 */
[----:B------:R-:W-:Y:S02]  /*4160*/  FFMA R9, R26, R9, R21 ;  /* 0x000000091a097223 */ /* 0x000fe40000000015 */
[C---:B------:R-:W-:Y:S01]  /*4170*/  FMUL R12, R15.reuse, 0.25 ;  /* 0x3e8000000f0c7820 */ /* 0x040fe20000400000 */
[C---:B------:R-:W-:Y:S01]  /*4180*/  FSETP.GEU.AND P2, PT, |R15|.reuse, 1.175494350822287508e-38, PT ;  /* 0x008000000f00780b */ /* 0x040fe20003f4e200 */
[----:B------:R-:W-:Y:S01]  /*4190*/  SHFL.BFLY PT, R18, R15, 0x4, 0x1f ;  /* 0x0c801f000f127f89 */ /* 0x000fe200000e0000 */
[----:B------:R-:W-:-:S03]  /*41a0*/  FSETP.GT.AND P0, PT, |R15|, 8.50705917302346158658e+37, PT ;  /* 0x7e8000000f00780b */ /* 0x000fc60003f04200 */
[----:B------:R-:W0:Y:S01]  /*41b0*/  SHFL.BFLY PT, R10, R9, 0x10, 0x1f ;  /* 0x0e001f00090a7f89 */ /* 0x000e2200000e0000 */
[----:B-1----:R-:W-:Y:S01]  /*41c0*/  FMUL R11, R11, R32 ;  /* 0x000000200b0b7220 */ /* 0x002fe20000400000 */
[----:B------:R-:W-:-:S04]  /*41d0*/  FSEL R14, R12, R15, P0 ;  /* 0x0000000f0c0e7208 */ /* 0x000fc80000000000 */
[----:B------:R-:W-:Y:S02]  /*41e0*/  FSEL R11, R11, RZ, P1 ;  /* 0x000000ff0b0b7208 */ /* 0x000fe40000800000 */
[----:B------:R-:W-:Y:S01]  /*41f0*/  @!P2 FMUL R14, R14, 16777216 ;  /* 0x4b8000000e0ea820 */ /* 0x000fe20000400000 */
[----:B------:R-:W-:Y:S01]  /*4200*/  FSETP.NEU.AND P1, PT, R15, RZ, PT ;  /* 0x000000ff0f00720b */ /* 0x000fe20003f2d000 */
[----:B--2---:R-:W-:Y:S01]  /*4210*/  FADD R8, -R7, R8 ;  /* 0x0000000807087221 */ /* 0x004fe20000000100 */
[----:B------:R-:W-:Y:S01]  /*4220*/  @P0 FMUL R16, R16, 0.25 ;  /* 0x3e80000010100820 */ /* 0x000fe20000400000 */
[----:B------:R-:W1:Y:S02]  /*4230*/  MUFU.RCP R17, R14 ;  /* 0x0000000e00117308 */ /* 0x000e640000001000 */
[C---:B------:R-:W-:Y:S01]  /*4240*/  FFMA R7, R8.reuse, R11, R7 ;  /* 0x0000000b08077223 */ /* 0x040fe20000000007 */
[----:B------:R-:W-:Y:S01]  /*4250*/  FMUL R8, R8, R8 ;  /* 0x0000000808087220 */ /* 0x000fe20000400000 */
[----:B------:R-:W-:-:S03]  /*4260*/  @!P2 FMUL R16, R16, 16777216 ;  /* 0x4b8000001010a820 */ /* 0x000fc60000400000 */
[----:B------:R-:W2:Y:S01]  /*4270*/  SHFL.BFLY PT, R12, R7, 0x8, 0x1f ;  /* 0x0d001f00070c7f89 */ /* 0x000ea200000e0000 */
[----:B------:R-:W-:Y:S01]  /*4280*/  FMUL R8, R23, R8 ;  /* 0x0000000817087220 */ /* 0x000fe20000400000 */
[----:B0-----:R-:W-:-:S04]  /*4290*/  FADD R10, R9, R10 ;  /* 0x0000000a090a7221 */ /* 0x001fc80000000000 */
[----:B------:R-:W-:Y:S01]  /*42a0*/  FFMA R8, R11, R8, R10 ;  /* 0x000000080b087223 */ /* 0x000fe2000000000a */
[----:B------:R-:W-:Y:S01]  /*42b0*/  FADD R11, R15, R18 ;  /* 0x000000120f0b7221 */ /* 0x000fe20000000000 */
[----:B-1----:R-:W-:-:S03]  /*42c0*/  FMUL R17, R17, R16 ;  /* 0x0000001011117220 */ /* 0x002fc60000400000 */
[----:B------:R-:W0:Y:S01]  /*42d0*/  SHFL.BFLY PT, R9, R8, 0x8, 0x1f ;  /* 0x0d001f0008097f89 */ /* 0x000e2200000e0000 */
[C---:B------:R-:W-:Y:S01]  /*42e0*/  FSETP.GEU.AND P2, PT, |R11|.reuse, 1.175494350822287508e-38, PT ;  /* 0x008000000b00780b */ /* 0x040fe20003f4e200 */
[C---:B------:R-:W-:Y:S01]  /*42f0*/  FMUL R10, R11.reuse, 0.25 ;  /* 0x3e8000000b0a7820 */ /* 0x040fe20000400000 */
[----:B------:R-:W-:Y:S01]  /*4300*/  FSETP.GT.AND P0, PT, |R11|, 8.50705917302346158658e+37, PT ;  /* 0x7e8000000b00780b */ /* 0x000fe20003f04200 */
[----:B------:R-:W1:Y:S01]  /*4310*/  SHFL.BFLY PT, R16, R11, 0x2, 0x1f ;  /* 0x0c401f000b107f89 */ /* 0x000e6200000e0000 */
[----:B------:R-:W-:Y:S02]  /*4320*/  FSEL R17, R17, RZ, P1 ;  /* 0x000000ff11117208 */ /* 0x000fe40000800000 */
[----:B------:R-:W-:Y:S02]  /*4330*/  FSEL R14, R10, R11, P0 ;  /* 0x0000000b0a0e7208 */ /* 0x000fe40000000000 */
[----:B------:R-:W-:Y:S01]  /*4340*/  FSETP.NEU.AND P1, PT, R11, RZ, PT ;  /* 0x000000ff0b00720b */ /* 0x000fe20003f2d000 */
[----:B--2---:R-:W-:-:S04]  /*4350*/  FADD R12, -R7, R12 ;  /* 0x0000000c070c7221 */ /* 0x004fc80000000100 */
[C---:B------:R-:W-:Y:S01]  /*4360*/  FFMA R7, R12.reuse, R17, R7 ;  /* 0x000000110c077223 */ /* 0x040fe20000000007 */
[----:B------:R-:W-:Y:S01]  /*4370*/  FMUL R12, R12, R12 ;  /* 0x0000000c0c0c7220 */ /* 0x000fe20000400000 */
[----:B------:R-:W-:Y:S01]  /*4380*/  @!P2 FMUL R14, R14, 16777216 ;  /* 0x4b8000000e0ea820 */ /* 0x000fe20000400000 */
[----:B------:R-:W-:Y:S02]  /*4390*/  @P0 FMUL R18, R18, 0.25 ;  /* 0x3e80000012120820 */ /* 0x000fe40000400000 */
[----:B------:R-:W2:Y:S01]  /*43a0*/  SHFL.BFLY PT, R10, R7, 0x4, 0x1f ;  /* 0x0c801f00070a7f89 */ /* 0x000ea200000e0000 */
[----:B------:R-:W-:Y:S01]  /*43b0*/  FMUL R12, R13, R12 ;  /* 0x0000000c0d0c7220 */ /* 0x000fe20000400000 */
[----:B------:R-:W-:Y:S01]  /*43c0*/  @!P2 FMUL R18, R18, 16777216 ;  /* 0x4b8000001212a820 */ /* 0x000fe20000400000 */
[----:B------:R-:W3:Y:S01]  /*43d0*/  MUFU.RCP R13, R14 ;  /* 0x0000000e000d7308 */ /* 0x000ee20000001000 */
[----:B0-----:R-:W-:-:S04]  /*43e0*/  FADD R8, R8, R9 ;  /* 0x0000000908087221 */ /* 0x001fc80000000000 */
[----:B------:R-:W-:Y:S01]  /*43f0*/  FFMA R8, R17, R12, R8 ;  /* 0x0000000c11087223 */ /* 0x000fe20000000008 */
[----:B-1----:R-:W-:-:S04]  /*4400*/  FADD R17, R11, R16 ;  /* 0x000000100b117221 */ /* 0x002fc80000000000 */
[----:B------:R-:W0:Y:S01]  /*4410*/  SHFL.BFLY PT, R9, R8, 0x4, 0x1f ;  /* 0x0c801f0008097f89 */ /* 0x000e2200000e0000 */
[C---:B------:R-:W-:Y:S01]  /*4420*/  FSETP.GEU.AND P2, PT, |R17|.reuse, 1.175494350822287508e-38, PT ;  /* 0x008000001100780b */ /* 0x040fe20003f4e200 */
[C---:B------:R-:W-:Y:S01]  /*4430*/  FMUL R12, R17.reuse, 0.25 ;  /* 0x3e800000110c7820 */ /* 0x040fe20000400000 */
[----:B------:R-:W-:Y:S01]  /*4440*/  FSETP.GT.AND P0, PT, |R17|, 8.50705917302346158658e+37, PT ;  /* 0x7e8000001100780b */ /* 0x000fe20003f04200 */
[----:B---3--:R-:W-:-:S03]  /*4450*/  FMUL R13, R13, R18 ;  /* 0x000000120d0d7220 */ /* 0x008fc60000400000 */
[----:B------:R-:W-:Y:S01]  /*4460*/  FSEL R14, R12, R17, P0 ;  /* 0x000000110c0e7208 */ /* 0x000fe20000000000 */
[----:B------:R-:W1:Y:S01]  /*4470*/  SHFL.BFLY PT, R18, R17, 0x1, 0x1f ;  /* 0x0c201f0011127f89 */ /* 0x000e6200000e0000 */
[----:B------:R-:W-:Y:S01]  /*4480*/  FSEL R13, R13, RZ, P1 ;  /* 0x000000ff0d0d7208 */ /* 0x000fe20000800000 */
[----:B--2---:R-:W-:-:S04]  /*4490*/  FADD R10, -R7, R10 ;  /* 0x0000000a070a7221 */ /* 0x004fc80000000100 */
[----:B------:R-:W-:Y:S01]  /*44a0*/  @!P2 FMUL R14, R14, 16777216 ;  /* 0x4b8000000e0ea820 */ /* 0x000fe20000400000 */
[C---:B------:R-:W-:Y:S01]  /*44b0*/  FFMA R7, R10.reuse, R13, R7 ;  /* 0x0000000d0a077223 */ /* 0x040fe20000000007 */
[----:B------:R-:W-:Y:S01]  /*44c0*/  FMUL R10, R10, R10 ;  /* 0x0000000a0a0a7220 */ /* 0x000fe20000400000 */
[----:B------:R-:W-:Y:S01]  /*44d0*/  @P0 FMUL R16, R16, 0.25 ;  /* 0x3e80000010100820 */ /* 0x000fe20000400000 */
[----:B------:R-:W-:Y:S02]  /*44e0*/  FSETP.NEU.AND P0, PT, R17, RZ, PT ;  /* 0x000000ff1100720b */ /* 0x000fe40003f0d000 */
        /* <DEDUP_REMOVED lines=8> */
[C---:B------:R-:W-:Y:S01]  /*4570*/  FMUL R10, R13.reuse, 0.25 ;  /* 0x3e8000000d0a7820 */ /* 0x040fe20000400000 */
[----:B------:R-:W-:Y:S01]  /*4580*/  FSETP.GEU.AND P1, PT, |R13|, 1.175494350822287508e-38, PT ;  /* 0x008000000d00780b */ /* 0x000fe20003f2e200 */
[----:B---3--:R-:W-:-:S05]  /*4590*/  FMUL R15, R15, R16 ;  /* 0x000000100f0f7220 */ /* 0x008fca0000400000 */
[----:B------:R-:W-:Y:S01]  /*45a0*/  FSEL R15, R15, RZ, P0 ;  /* 0x000000ff0f0f7208 */ /* 0x000fe20000000000 */
[----:B--2---:R-:W-:Y:S01]  /*45b0*/  FADD R12, -R7, R12 ;  /* 0x0000000c070c7221 */ /* 0x004fe20000000100 */
[----:B------:R-:W-:-:S03]  /*45c0*/  FSETP.GT.AND P0, PT, |R13|, 8.50705917302346158658e+37, PT ;  /* 0x7e8000000d00780b */ /* 0x000fc60003f04200 */
[C---:B------:R-:W-:Y:S01]  /*45d0*/  FFMA R7, R12.reuse, R15, R7 ;  /* 0x0000000f0c077223 */ /* 0x040fe20000000007 */
[----:B------:R-:W-:-:S04]  /*45e0*/  FMUL R12, R12, R12 ;  /* 0x0000000c0c0c7220 */ /* 0x000fc80000400000 */
[----:B------:R-:W-:Y:S01]  /*45f0*/  FMUL R12, R11, R12 ;  /* 0x0000000c0b0c7220 */ /* 0x000fe20000400000 */
[----:B------:R-:W-:Y:S01]  /*4600*/  FSEL R11, R10, R13, P0 ;  /* 0x0000000d0a0b7208 */ /* 0x000fe20000000000 */
[----:B0-----:R-:W-:Y:S01]  /*4610*/  FADD R8, R8, R9 ;  /* 0x0000000908087221 */ /* 0x001fe20000000000 */
[----:B------:R-:W0:Y:S02]  /*4620*/  SHFL.BFLY PT, R10, R7, 0x1, 0x1f ;  /* 0x0c201f00070a7f89 */ /* 0x000e2400000e0000 */
[----:B------:R-:W-:Y:S01]  /*4630*/  @P0 FMUL R18, R18, 0.25 ;  /* 0x3e80000012120820 */ /* 0x000fe20000400000 */
[----:B------:R-:W-:Y:S01]  /*4640*/  @!P1 FMUL R11, R11, 16777216 ;  /* 0x4b8000000b0b9820 */ /* 0x000fe20000400000 */
[----:B------:R-:W-:Y:S01]  /*4650*/  FFMA R8, R15, R12, R8 ;  /* 0x0000000c0f087223 */ /* 0x000fe20000000008 */
[----:B------:R-:W-:Y:S01]  /*4660*/  FSETP.NEU.AND P0, PT, R13, RZ, PT ;  /* 0x000000ff0d00720b */ /* 0x000fe20003f0d000 */
[----:B------:R-:W-:Y:S01]  /*4670*/  @!P1 FMUL R18, R18, 16777216 ;  /* 0x4b80000012129820 */ /* 0x000fe20000400000 */
[----:B------:R-:W-:-:S02]  /*4680*/  ISETP.GE.AND P1, PT, R2, 0x8, PT ;  /* 0x000000080200780c */ /* 0x000fc40003f26270 */
[----:B------:R-:W1:Y:S01]  /*4690*/  MUFU.RCP R11, R11 ;  /* 0x0000000b000b7308 */ /* 0x000e620000001000 */
[----:B------:R-:W2:Y:S01]  /*46a0*/  SHFL.BFLY PT, R9, R8, 0x1, 0x1f ;  /* 0x0c201f0008097f89 */ /* 0x000ea200000e0000 */
[----:B-1----:R-:W-:Y:S01]  /*46b0*/  FMUL R18, R11, R18 ;  /* 0x000000120b127220 */ /* 0x002fe20000400000 */
[----:B0-----:R-:W-:-:S04]  /*46c0*/  FADD R10, -R7, R10 ;  /* 0x0000000a070a7221 */ /* 0x001fc80000000100 */
[----:B------:R-:W-:Y:S01]  /*46d0*/  FSEL R18, R18, RZ, P0 ;  /* 0x000000ff12127208 */ /* 0x000fe20000000000 */
[----:B------:R-:W-:Y:S01]  /*46e0*/  FMUL R12, R10, R10 ;  /* 0x0000000a0a0c7220 */ /* 0x000fe20000400000 */
[----:B------:R-:W-:Y:S01]  /*46f0*/  LOP3.LUT P0, RZ, R2, 0x1f, RZ, 0xc0, !PT ;  /* 0x0000001f02ff7812 */ /* 0x000fe2000780c0ff */
[----:B--2---:R-:W-:Y:S02]  /*4700*/  FADD R9, R8, R9 ;  /* 0x0000000908097221 */ /* 0x004fe40000000000 */
[----:B------:R-:W-:Y:S01]  /*4710*/  FMUL R12, R17, R12 ;  /* 0x0000000c110c7220 */ /* 0x000fe20000400000 */
[----:B------:R-:W-:Y:S01]  /*4720*/  SHF.R.U32.HI R8, RZ, 0x3, R2 ;  /* 0x00000003ff087819 */ /* 0x000fe20000011602 */
[----:B------:R-:W-:Y:S02]  /*4730*/  FFMA R11, R10, R18, R7 ;  /* 0x000000120a0b7223 */ /* 0x000fe40000000007 */
[----:B------:R-:W-:Y:S01]  /*4740*/  FFMA R15, R18, R12, R9 ;  /* 0x0000000c120f7223 */ /* 0x000fe20000000009 */
[----:B------:R-:W-:-:S05]  /*4750*/  LOP3.LUT R8, R8, 0x1c, RZ, 0xc0, !PT ;  /* 0x0000001c08087812 */ /* 0x000fca00078ec0ff */
[----:B------:R-:W-:Y:S04]  /*4760*/  @!P0 STS [R8+0x40], R13 ;  /* 0x0000400d08008388 */ /* 0x000fe80000000800 */
[----:B------:R-:W-:Y:S04]  /*4770*/  @!P0 STS [R8], R11 ;  /* 0x0000000b08008388 */ /* 0x000fe80000000800 */
[----:B------:R-:W-:Y:S04]  /*4780*/  @!P0 STS [R8+0x20], R15 ;  /* 0x0000200f08008388 */ /* 0x000fe80000000800 */
[----:B------:R-:W-:Y:S06]  /*4790*/  BAR.SYNC 0x0 ;  /* 0x0000000000007b1d */ /* 0x000fec0000000000 */
[----:B------:R-:W0:Y:S04]  /*47a0*/  @!P1 LDS R6, [R2.X4+0x40] ;  /* 0x0000400002069984 */ /* 0x000e280000004800 */
[----:B------:R-:W-:Y:S04]  /*47b0*/  @!P1 LDS R4, [R2.X4] ;  /* 0x0000000002049984 */ /* 0x000fe80000004800 */
[----:B------:R-:W1:Y:S04]  /*47c0*/  @!P1 LDS R5, [R2.X4+0x20] ;  /* 0x0000200002059984 */ /* 0x000e680000004800 */
[----:B0-----:R-:W0:Y:S04]  /*47d0*/  SHFL.BFLY PT, R9, R6, 0x4, 0x1f ;  /* 0x0c801f0006097f89 */ /* 0x001e2800000e0000 */
[----:B-1----:R-:W1:Y:S01]  /*47e0*/  SHFL.BFLY PT, R8, R5, 0x4, 0x1f ;  /* 0x0c801f0005087f89 */ /* 0x002e6200000e0000 */
[----:B0-----:R-:W-:-:S04]  /*47f0*/  FADD R10, R6, R9 ;  /* 0x00000009060a7221 */ /* 0x001fc80000000000 */
[C---:B------:R-:W-:Y:S01]  /*4800*/  FMUL R7, R10.reuse, 0.25 ;  /* 0x3e8000000a077820 */ /* 0x040fe20000400000 */
[C---:B------:R-:W-:Y:S01]  /*4810*/  FSETP.GEU.AND P1, PT, |R10|.reuse, 1.175494350822287508e-38, PT ;  /* 0x008000000a00780b */ /* 0x040fe20003f2e200 */
[----:B------:R-:W0:Y:S01]  /*4820*/  SHFL.BFLY PT, R13, R10, 0x2, 0x1f ;  /* 0x0c401f000a0d7f89 */ /* 0x000e2200000e0000 */
[----:B------:R-:W-:Y:S01]  /*4830*/  FSETP.GT.AND P0, PT, |R10|, 8.50705917302346158658e+37, PT ;  /* 0x7e8000000a00780b */ /* 0x000fe20003f04200 */
[----:B-1----:R-:W-:-:S03]  /*4840*/  FADD R5, R5, R8 ;  /* 0x0000000805057221 */ /* 0x002fc60000000000 */
[----:B------:R-:W-:Y:S02]  /*4850*/  FSEL R11, R7, R10, P0 ;  /* 0x0000000a070b7208 */ /* 0x000fe40000000000 */
[----:B------:R-:W1:Y:S05]  /*4860*/  SHFL.BFLY PT, R7, R4, 0x4, 0x1f ;  /* 0x0c801f0004077f89 */ /* 0x000e6a00000e0000 */
[----:B------:R-:W-:Y:S02]  /*4870*/  @!P1 FMUL R11, R11, 16777216 ;  /* 0x4b8000000b0b9820 */ /* 0x000fe40000400000 */
[----:B------:R-:W-:Y:S02]  /*4880*/  @P0 FMUL R9, R9, 0.25 ;  /* 0x3e80000009090820 */ /* 0x000fe40000400000 */
[----:B------:R2:W3:Y:S02]  /*4890*/  MUFU.RCP R12, R11 ;  /* 0x0000000b000c7308 */ /* 0x0004e40000001000 */
[----:B------:R-:W-:Y:S01]  /*48a0*/  @!P1 FMUL R9, R9, 16777216 ;  /* 0x4b80000009099820 */ /* 0x000fe20000400000 */
[C---:B------:R-:W-:Y:S01]  /*48b0*/  FSETP.NEU.AND P1, PT, R10.reuse, RZ, PT ;  /* 0x000000ff0a00720b */ /* 0x040fe20003f2d000 */
[----:B0-----:R-:W-:-:S04]  /*48c0*/  FADD R14, R10, R13 ;  /* 0x0000000d0a0e7221 */ /* 0x001fc80000000000 */
[C---:B------:R-:W-:Y:S01]  /*48d0*/  FMUL R15, R14.reuse, 0.25 ;  /* 0x3e8000000e0f7820 */ /* 0x040fe20000400000 */
[C---:B------:R-:W-:Y:S01]  /*48e0*/  FSETP.GEU.AND P2, PT, |R14|.reuse, 1.175494350822287508e-38, PT ;  /* 0x008000000e00780b */ /* 0x040fe20003f4e200 */
[----:B--2---:R-:W0:Y:S01]  /*48f0*/  SHFL.BFLY PT, R11, R14, 0x1, 0x1f ;  /* 0x0c201f000e0b7f89 */ /* 0x004e2200000e0000 */
[----:B------:R-:W-:Y:S01]  /*4900*/  FSETP.GT.AND P0, PT, |R14|, 8.50705917302346158658e+37, PT ;  /* 0x7e8000000e00780b */ /* 0x000fe20003f04200 */
[----:B---3--:R-:W-:Y:S01]  /*4910*/  FMUL R12, R12, R9 ;  /* 0x000000090c0c7220 */ /* 0x008fe20000400000 */
[----:B-1----:R-:W-:Y:S02]  /*4920*/  FADD R7, -R4, R7 ;  /* 0x0000000704077221 */ /* 0x002fe40000000100 */
[----:B------:R-:W-:Y:S02]  /*4930*/  FSEL R15, R15, R14, P0 ;  /* 0x0000000e0f0f7208 */ /* 0x000fe40000000000 */
[----:B------:R-:W-:Y:S01]  /*4940*/  FSEL R12, R12, RZ, P1 ;  /* 0x000000ff0c0c7208 */ /* 0x000fe20000800000 */
[----:B------:R-:W-:-:S04]  /*4950*/  FMUL R9, R7, R7 ;  /* 0x0000000707097220 */ /* 0x000fc80000400000 */
[----:B------:R-:W-:Y:S01]  /*4960*/  FFMA R4, R7, R12, R4 ;  /* 0x0000000c07047223 */ /* 0x000fe20000000004 */
[----:B------:R-:W-:Y:S01]  /*4970*/  @!P2 FMUL R15, R15, 16777216 ;  /* 0x4b8000000f0fa820 */ /* 0x000fe20000400000 */
[----:B------:R-:W-:Y:S01]  /*4980*/  FMUL R9, R6, R9 ;  /* 0x0000000906097220 */ /* 0x000fe20000400000 */
[----:B------:R-:W-:Y:S01]  /*4990*/  @P0 FMUL R13, R13, 0.25 ;  /* 0x3e8000000d0d0820 */ /* 0x000fe20000400000 */
[----:B------:R-:W-:Y:S01]  /*49a0*/  FSETP.NEU.AND P0, PT, R14, RZ, PT ;  /* 0x000000ff0e00720b */ /* 0x000fe20003f0d000 */
[----:B------:R-:W1:Y:S01]  /*49b0*/  SHFL.BFLY PT, R7, R4, 0x2, 0x1f ;  /* 0x0c401f0004077f89 */ /* 0x000e6200000e0000 */
[----:B------:R-:W2:Y:S01]  /*49c0*/  MUFU.RCP R8, R15 ;  /* 0x0000000f00087308 */ /* 0x000ea20000001000 */
[----:B------:R-:W-:Y:S01]  /*49d0*/  FFMA R5, R12, R9, R5 ;  /* 0x000000090c057223 */ /* 0x000fe20000000005 */
[----:B------:R-:W-:-:S04]  /*49e0*/  @!P2 FMUL R13, R13, 16777216 ;  /* 0x4b8000000d0da820 */ /* 0x000fc80000400000 */
[----:B------:R-:W3:Y:S01]  /*49f0*/  SHFL.BFLY PT, R6, R5, 0x2, 0x1f ;  /* 0x0c401f0005067f89 */ /* 0x000ee200000e0000 */
[----:B0-----:R-:W-:-:S04]  /*4a00*/  FADD R17, R14, R11 ;  /* 0x0000000b0e117221 */ /* 0x001fc80000000000 */
[C---:B------:R-:W-:Y:S01]  /*4a10*/  FMUL R12, R17.reuse, 0.25 ;  /* 0x3e800000110c7820 */ /* 0x040fe20000400000 */
[----:B------:R-:W-:Y:S01]  /*4a20*/  FSETP.GEU.AND P1, PT, |R17|, 1.175494350822287508e-38, PT ;  /* 0x008000001100780b */ /* 0x000fe20003f2e200 */
[----:B--2---:R-:W-:-:S05]  /*4a30*/  FMUL R8, R8, R13 ;  /* 0x0000000d08087220 */ /* 0x004fca0000400000 */
[----:B------:R-:W-:Y:S01]  /*4a40*/  FSEL R8, R8, RZ, P0 ;  /* 0x000000ff08087208 */ /* 0x000fe20000000000 */
[----:B-1----:R-:W-:Y:S01]  /*4a50*/  FADD R7, -R4, R7 ;  /* 0x0000000704077221 */ /* 0x002fe20000000100 */
[----:B------:R-:W-:-:S03]  /*4a60*/  FSETP.GT.AND P0, PT, |R17|, 8.50705917302346158658e+37, PT ;  /* 0x7e8000001100780b */ /* 0x000fc60003f04200 */
[C---:B------:R-:W-:Y:S01]  /*4a70*/  FMUL R9, R7.reuse, R7 ;  /* 0x0000000707097220 */ /* 0x040fe20000400000 */
[----:B------:R-:W-:Y:S01]  /*4a80*/  FFMA R4, R7, R8, R4 ;  /* 0x0000000807047223 */ /* 0x000fe20000000004 */
[----:B------:R-:W-:Y:S01]  /*4a90*/  FSEL R12, R12, R17, P0 ;  /* 0x000000110c0c7208 */ /* 0x000fe20000000000 */
[----:B---3--:R-:W-:Y:S01]  /*4aa0*/  FADD R5, R5, R6 ;  /* 0x0000000605057221 */ /* 0x008fe20000000000 */
[----:B------:R-:W-:Y:S02]  /*4ab0*/  FMUL R9, R10, R9 ;  /* 0x000000090a097220 */ /* 0x000fe40000400000 */
[----:B------:R-:W0:Y:S01]  /*4ac0*/  SHFL.BFLY PT, R7, R4, 0x1, 0x1f ;  /* 0x0c201f0004077f89 */ /* 0x000e2200000e0000 */
[----:B------:R-:W-:Y:S01]  /*4ad0*/  @!P1 FMUL R12, R12, 16777216 ;  /* 0x4b8000000c0c9820 */ /* 0x000fe20000400000 */
[----:B------:R-:W-:Y:S02]  /*4ae0*/  FFMA R5, R8, R9, R5 ;  /* 0x0000000908057223 */ /* 0x000fe40000000005 */
[----:B------:R-:W-:Y:S01]  /*4af0*/  @P0 FMUL R11, R11, 0.25 ;  /* 0x3e8000000b0b0820 */ /* 0x000fe20000400000 */
[----:B------:R-:W-:-:S02]  /*4b00*/  LOP3.LUT P0, RZ, R2, 0x7, RZ, 0xc0, !PT ;  /* 0x0000000702ff7812 */ /* 0x000fc4000780c0ff */
[----:B------:R-:W1:Y:S01]  /*4b10*/  SHFL.BFLY PT, R6, R5, 0x1, 0x1f ;  /* 0x0c201f0005067f89 */ /* 0x000e6200000e0000 */
[----:B------:R-:W2:Y:S01]  /*4b20*/  MUFU.RCP R12, R12 ;  /* 0x0000000c000c7308 */ /* 0x000ea20000001000 */
[----:B------:R-:W-:Y:S01]  /*4b30*/  @!P1 FMUL R11, R11, 16777216 ;  /* 0x4b8000000b0b9820 */ /* 0x000fe20000400000 */
[----:B------:R-:W-:Y:S02]  /*4b40*/  FSETP.NEU.AND P1, PT, R17, RZ, PT ;  /* 0x000000ff1100720b */ /* 0x000fe40003f2d000 */
[----:B------:R-:W-:Y:S01]  /*4b50*/  ISETP.LT.AND P0, PT, R2, 0x8, !P0 ;  /* 0x000000080200780c */ /* 0x000fe20004701270 */
[----:B0-----:R-:W-:Y:S01]  /*4b60*/  FADD R7, -R4, R7 ;  /* 0x0000000704077221 */ /* 0x001fe20000000100 */
[----:B--2---:R-:W-:-:S11]  /*4b70*/  FMUL R11, R12, R11 ;  /* 0x0000000b0c0b7220 */ /* 0x004fd60000400000 */
[----:B------:R-:W-:Y:S01]  /*4b80*/  @P0 STS [R2.X4+0x40], R17 ;  /* 0x0000401102000388 */ /* 0x000fe20000004800 */
[----:B------:R-:W-:Y:S01]  /*4b90*/  FMUL R9, R7, R7 ;  /* 0x0000000707097220 */ /* 0x000fe20000400000 */
[----:B------:R-:W-:Y:S01]  /*4ba0*/  FSEL R11, R11, RZ, P1 ;  /* 0x000000ff0b0b7208 */ /* 0x000fe20000800000 */
[----:B-1----:R-:W-:Y:S02]  /*4bb0*/  FADD R6, R5, R6 ;  /* 0x0000000605067221 */ /* 0x002fe40000000000 */
[----:B------:R-:W-:Y:S02]  /*4bc0*/  FMUL R9, R14, R9 ;  /* 0x000000090e097220 */ /* 0x000fe40000400000 */
[----:B------:R-:W-:Y:S02]  /*4bd0*/  FFMA R7, R7, R11, R4 ;  /* 0x0000000b07077223 */ /* 0x000fe40000000004 */
[----:B------:R-:W-:-:S03]  /*4be0*/  FFMA R9, R11, R9, R6 ;  /* 0x000000090b097223 */ /* 0x000fc60000000006 */
[----:B------:R-:W-:Y:S04]  /*4bf0*/  @P0 STS [R2.X4], R7 ;  /* 0x0000000702000388 */ /* 0x000fe80000004800 */
[----:B------:R-:W-:Y:S04]  /*4c00*/  @P0 STS [R2.X4+0x20], R9 ;  /* 0x0000200902000388 */ /* 0x000fe80000004800 */
[----:B------:R-:W-:Y:S06]  /*4c10*/  BAR.SYNC 0x0 ;  /* 0x0000000000007b1d */ /* 0x000fec0000000000 */
[----:B------:R-:W0:Y:S01]  /*4c20*/  LDS R11, [RZ] ;  /* 0x00000000ff0b7984 */ /* 0x000e220000000800 */
[----:B------:R-:W-:Y:S01]  /*4c30*/  ISETP.EQ.AND P0, PT, R3, RZ, !P6 ;  /* 0x000000ff0300720c */ /* 0x000fe20007702270 */
[----:B------:R-:W-:-:S04]  /*4c40*/  IMAD.MOV.U32 R3, RZ, RZ, 0x4 ;  /* 0x00000004ff037424 */ /* 0x000fc800078e00ff */
[----:B------:R-:W-:-:S08]  /*4c50*/  IMAD.WIDE R4, R0, R3, c[0x0][0x190] ;  /* 0x0000640000047625 */ /* 0x000fd000078e0203 */
[----:B0-----:R0:W-:Y:S01]  /*4c60*/  @P0 STG.E [R4.64], R11 ;  /* 0x0000000b04000986 */ /* 0x0011e2000c101904 */
[----:B------:R-:W-:Y:S05]  /*4c70*/  @!P0 EXIT ;  /* 0x000000000000894d */ /* 0x000fea0003800000 */
[----:B0-----:R-:W0:Y:S01]  /*4c80*/  LDS R5, [0x20] ;  /* 0x00002000ff057984 */ /* 0x001e220000000800 */
[----:B------:R-:W-:-:S05]  /*4c90*/  IMAD.WIDE R2, R0, R3, c[0x0][0x198] ;  /* 0x0000660000027625 */ /* 0x000fca00078e0203 */
[----:B0-----:R-:W-:Y:S01]  /*4ca0*/  STG.E [R2.64], R5 ;  /* 0x0000000502007986 */ /* 0x001fe2000c101904 */
[----:B------:R-:W-:Y:S05]  /*4cb0*/  EXIT ;  /* 0x000000000000794d */ /* 0x000fea0003800000 */
.L_x_4:
[----:B------:R-:W-:-:S00]  /*4cc0*/  BRA `(.L_x_4) ;  /* 0xfffffff000007947 */ /* 0x000fc0000383ffff */
[----:B------:R-:W-:-:S00]  /*4cd0*/  NOP ;  /* 0x0000000000007918 */ /* 0x000fc00000000000 */
        /* <DEDUP_REMOVED lines=10> */
.L_x_5:


//--------------------- .nv.shared.triton__0d1d2d3d4d5d6d7d891011de12 --------------------------
	.section	.nv.shared.triton__0d1d2d3d4d5d6d7d891011de12,"aw",@nobits
	.align	16
